//
// Generated by NVIDIA NVVM Compiler
//
// Compiler Build ID: CL-36424714
// Cuda compilation tools, release 13.0, V13.0.88
// Based on NVVM 20.0.0
//

.version 9.0
.target sm_100
.address_size 64

	// .globl	_Z11processDataPdS_S_S_S_i
.const .align 8 .b8 d_groupOffsets[120];
.const .align 8 .b8 d_groupSizes[120];

.visible .entry _Z11processDataPdS_S_S_S_i(
	.param .u64 .ptr .align 1 _Z11processDataPdS_S_S_S_i_param_0,
	.param .u64 .ptr .align 1 _Z11processDataPdS_S_S_S_i_param_1,
	.param .u64 .ptr .align 1 _Z11processDataPdS_S_S_S_i_param_2,
	.param .u64 .ptr .align 1 _Z11processDataPdS_S_S_S_i_param_3,
	.param .u64 .ptr .align 1 _Z11processDataPdS_S_S_S_i_param_4,
	.param .u32 _Z11processDataPdS_S_S_S_i_param_5
)
{
	.reg .pred 	%p<155>;
	.reg .b32 	%r<434>;
	.reg .b64 	%rd<201>;
	.reg .b64 	%fd<1232>;

	ld.param.u64 	%rd39, [_Z11processDataPdS_S_S_S_i_param_0];
	ld.param.u64 	%rd36, [_Z11processDataPdS_S_S_S_i_param_1];
	ld.param.u64 	%rd40, [_Z11processDataPdS_S_S_S_i_param_2];
	ld.param.u64 	%rd37, [_Z11processDataPdS_S_S_S_i_param_3];
	ld.param.u64 	%rd38, [_Z11processDataPdS_S_S_S_i_param_4];
	ld.param.u32 	%r238, [_Z11processDataPdS_S_S_S_i_param_5];
	cvta.to.global.u64 	%rd1, %rd40;
	cvta.to.global.u64 	%rd2, %rd39;
	mov.u32 	%r239, %tid.x;
	mov.u32 	%r240, %ctaid.x;
	mov.u32 	%r241, %ntid.x;
	mad.lo.s32 	%r1, %r240, %r241, %r239;
	setp.gt.s32 	%p1, %r1, 521;
	@%p1 bra 	$L__BB0_216;
	cvt.s64.s32 	%rd3, %r1;
	ld.const.u64 	%rd4, [d_groupOffsets];
	setp.gt.u64 	%p2, %rd4, %rd3;
	@%p2 bra 	$L__BB0_30;
	ld.const.u64 	%rd41, [d_groupSizes];
	add.s64 	%rd42, %rd41, %rd4;
	setp.le.u64 	%p3, %rd42, %rd3;
	mov.b32 	%r349, 0;
	@%p3 bra 	$L__BB0_30;
$L__BB0_3:
	setp.lt.s32 	%p32, %r238, 1;
	mov.f64 	%fd1135, 0d0000000000000000;
	@%p32 bra 	$L__BB0_16;
	add.s32 	%r258, %r238, -1;
	and.b32  	%r3, %r238, 15;
	setp.lt.u32 	%p33, %r258, 15;
	mov.b32 	%r352, 0;
	mov.f64 	%fd1135, 0d0000000000000000;
	@%p33 bra 	$L__BB0_7;
	and.b32  	%r352, %r238, 2147483632;
	neg.s32 	%r351, %r352;
	add.s64 	%rd5, %rd2, 33408;
	mov.f64 	%fd1135, 0d0000000000000000;
	mov.u32 	%r350, %r1;
$L__BB0_6:
	.pragma "nounroll";
	mul.wide.s32 	%rd71, %r350, 8;
	add.s64 	%rd72, %rd5, %rd71;
	ld.global.f64 	%fd174, [%rd72+-33408];
	add.f64 	%fd175, %fd1135, %fd174;
	ld.global.f64 	%fd176, [%rd72+-29232];
	add.f64 	%fd177, %fd175, %fd176;
	ld.global.f64 	%fd178, [%rd72+-25056];
	add.f64 	%fd179, %fd177, %fd178;
	ld.global.f64 	%fd180, [%rd72+-20880];
	add.f64 	%fd181, %fd179, %fd180;
	ld.global.f64 	%fd182, [%rd72+-16704];
	add.f64 	%fd183, %fd181, %fd182;
	ld.global.f64 	%fd184, [%rd72+-12528];
	add.f64 	%fd185, %fd183, %fd184;
	ld.global.f64 	%fd186, [%rd72+-8352];
	add.f64 	%fd187, %fd185, %fd186;
	ld.global.f64 	%fd188, [%rd72+-4176];
	add.f64 	%fd189, %fd187, %fd188;
	ld.global.f64 	%fd190, [%rd72];
	add.f64 	%fd191, %fd189, %fd190;
	ld.global.f64 	%fd192, [%rd72+4176];
	add.f64 	%fd193, %fd191, %fd192;
	ld.global.f64 	%fd194, [%rd72+8352];
	add.f64 	%fd195, %fd193, %fd194;
	ld.global.f64 	%fd196, [%rd72+12528];
	add.f64 	%fd197, %fd195, %fd196;
	ld.global.f64 	%fd198, [%rd72+16704];
	add.f64 	%fd199, %fd197, %fd198;
	ld.global.f64 	%fd200, [%rd72+20880];
	add.f64 	%fd201, %fd199, %fd200;
	ld.global.f64 	%fd202, [%rd72+25056];
	add.f64 	%fd203, %fd201, %fd202;
	ld.global.f64 	%fd204, [%rd72+29232];
	add.f64 	%fd1135, %fd203, %fd204;
	add.s32 	%r351, %r351, 16;
	add.s32 	%r350, %r350, 8352;
	setp.ne.s32 	%p34, %r351, 0;
	@%p34 bra 	$L__BB0_6;
$L__BB0_7:
	setp.eq.s32 	%p35, %r3, 0;
	@%p35 bra 	$L__BB0_16;
	and.b32  	%r11, %r238, 7;
	setp.lt.u32 	%p36, %r3, 8;
	@%p36 bra 	$L__BB0_10;
	mad.lo.s32 	%r259, %r352, 522, %r1;
	mul.wide.s32 	%rd73, %r259, 8;
	add.s64 	%rd74, %rd2, %rd73;
	ld.global.f64 	%fd206, [%rd74];
	add.f64 	%fd207, %fd1135, %fd206;
	ld.global.f64 	%fd208, [%rd74+4176];
	add.f64 	%fd209, %fd207, %fd208;
	ld.global.f64 	%fd210, [%rd74+8352];
	add.f64 	%fd211, %fd209, %fd210;
	ld.global.f64 	%fd212, [%rd74+12528];
	add.f64 	%fd213, %fd211, %fd212;
	ld.global.f64 	%fd214, [%rd74+16704];
	add.f64 	%fd215, %fd213, %fd214;
	ld.global.f64 	%fd216, [%rd74+20880];
	add.f64 	%fd217, %fd215, %fd216;
	ld.global.f64 	%fd218, [%rd74+25056];
	add.f64 	%fd219, %fd217, %fd218;
	ld.global.f64 	%fd220, [%rd74+29232];
	add.f64 	%fd1135, %fd219, %fd220;
	add.s32 	%r352, %r352, 8;
$L__BB0_10:
	setp.eq.s32 	%p37, %r11, 0;
	@%p37 bra 	$L__BB0_16;
	and.b32  	%r14, %r238, 3;
	setp.lt.u32 	%p38, %r11, 4;
	@%p38 bra 	$L__BB0_13;
	mad.lo.s32 	%r260, %r352, 522, %r1;
	mul.wide.s32 	%rd75, %r260, 8;
	add.s64 	%rd76, %rd2, %rd75;
	ld.global.f64 	%fd222, [%rd76];
	add.f64 	%fd223, %fd1135, %fd222;
	ld.global.f64 	%fd224, [%rd76+4176];
	add.f64 	%fd225, %fd223, %fd224;
	ld.global.f64 	%fd226, [%rd76+8352];
	add.f64 	%fd227, %fd225, %fd226;
	ld.global.f64 	%fd228, [%rd76+12528];
	add.f64 	%fd1135, %fd227, %fd228;
	add.s32 	%r352, %r352, 4;
$L__BB0_13:
	setp.eq.s32 	%p39, %r14, 0;
	@%p39 bra 	$L__BB0_16;
	mad.lo.s32 	%r356, %r352, 522, %r1;
	neg.s32 	%r355, %r14;
$L__BB0_15:
	.pragma "nounroll";
	mul.wide.s32 	%rd77, %r356, 8;
	add.s64 	%rd78, %rd2, %rd77;
	ld.global.f64 	%fd229, [%rd78];
	add.f64 	%fd1135, %fd1135, %fd229;
	add.s32 	%r356, %r356, 522;
	add.s32 	%r355, %r355, 1;
	setp.ne.s32 	%p40, %r355, 0;
	@%p40 bra 	$L__BB0_15;
$L__BB0_16:
	cvt.rn.f64.s32 	%fd14, %r238;
	div.rn.f64 	%fd15, %fd1135, %fd14;
	cvta.to.global.u64 	%rd79, %rd36;
	shl.b64 	%rd80, %rd3, 3;
	add.s64 	%rd81, %rd79, %rd80;
	st.global.f64 	[%rd81], %fd15;
	setp.gt.s32 	%p41, %r349, 6;
	@%p41 bra 	$L__BB0_74;
	setp.gt.s32 	%p49, %r349, 2;
	@%p49 bra 	$L__BB0_58;
	setp.eq.s32 	%p52, %r349, 0;
	@%p52 bra 	$L__BB0_151;
	setp.eq.s32 	%p53, %r349, 2;
	@%p53 bra 	$L__BB0_20;
	bra.uni 	$L__BB0_216;
$L__BB0_20:
	setp.lt.s32 	%p126, %r238, 1;
	mov.f64 	%fd1149, 0d0000000000000000;
	@%p126 bra 	$L__BB0_187;
	mov.b32 	%r300, 1127219200;
	mov.b32 	%r301, -2147483648;
	mov.b64 	%fd16, {%r301, %r300};
	setp.eq.s32 	%p127, %r238, 1;
	mov.b32 	%r375, 0;
	mov.f64 	%fd1149, 0d0000000000000000;
	@%p127 bra 	$L__BB0_177;
	and.b32  	%r303, %r238, 2147483646;
	neg.s32 	%r366, %r303;
	mov.f64 	%fd1149, 0d0000000000000000;
	mov.b32 	%r375, 0;
	mov.u32 	%r364, %r1;
$L__BB0_23:
	mul.wide.s32 	%rd183, %r364, 8;
	add.s64 	%rd27, %rd2, %rd183;
	ld.global.f64 	%fd929, [%rd27];
	div.rn.f64 	%fd31, %fd929, %fd14;
	setp.leu.f64 	%p128, %fd31, 0d0000000000000000;
	@%p128 bra 	$L__BB0_167;
	{
	.reg .b32 %temp; 
	mov.b64 	{%temp, %r367}, %fd31;
	}
	{
	.reg .b32 %temp; 
	mov.b64 	{%r368, %temp}, %fd31;
	}
	setp.gt.s32 	%p129, %r367, 1048575;
	mov.b32 	%r369, -1023;
	mov.f64 	%fd1146, %fd31;
	@%p129 bra 	$L__BB0_26;
	mul.f64 	%fd1146, %fd31, 0d4350000000000000;
	{
	.reg .b32 %temp; 
	mov.b64 	{%temp, %r367}, %fd1146;
	}
	{
	.reg .b32 %temp; 
	mov.b64 	{%r368, %temp}, %fd1146;
	}
	mov.b32 	%r369, -1077;
$L__BB0_26:
	add.s32 	%r306, %r367, -1;
	setp.gt.u32 	%p130, %r306, 2146435070;
	@%p130 bra 	$L__BB0_165;
	shr.u32 	%r309, %r367, 20;
	add.s32 	%r370, %r369, %r309;
	and.b32  	%r310, %r367, 1048575;
	or.b32  	%r311, %r310, 1072693248;
	mov.b64 	%fd1147, {%r368, %r311};
	setp.lt.u32 	%p132, %r311, 1073127583;
	@%p132 bra 	$L__BB0_29;
	{
	.reg .b32 %temp; 
	mov.b64 	{%r312, %temp}, %fd1147;
	}
	{
	.reg .b32 %temp; 
	mov.b64 	{%temp, %r313}, %fd1147;
	}
	add.s32 	%r314, %r313, -1048576;
	mov.b64 	%fd1147, {%r312, %r314};
	add.s32 	%r370, %r370, 1;
$L__BB0_29:
	add.f64 	%fd931, %fd1147, 0dBFF0000000000000;
	add.f64 	%fd932, %fd1147, 0d3FF0000000000000;
	rcp.approx.ftz.f64 	%fd933, %fd932;
	neg.f64 	%fd934, %fd932;
	fma.rn.f64 	%fd935, %fd934, %fd933, 0d3FF0000000000000;
	fma.rn.f64 	%fd936, %fd935, %fd935, %fd935;
	fma.rn.f64 	%fd937, %fd936, %fd933, %fd933;
	mul.f64 	%fd938, %fd931, %fd937;
	fma.rn.f64 	%fd939, %fd931, %fd937, %fd938;
	mul.f64 	%fd940, %fd939, %fd939;
	fma.rn.f64 	%fd941, %fd940, 0d3EB1380B3AE80F1E, 0d3ED0EE258B7A8B04;
	fma.rn.f64 	%fd942, %fd941, %fd940, 0d3EF3B2669F02676F;
	fma.rn.f64 	%fd943, %fd942, %fd940, 0d3F1745CBA9AB0956;
	fma.rn.f64 	%fd944, %fd943, %fd940, 0d3F3C71C72D1B5154;
	fma.rn.f64 	%fd945, %fd944, %fd940, 0d3F624924923BE72D;
	fma.rn.f64 	%fd946, %fd945, %fd940, 0d3F8999999999A3C4;
	fma.rn.f64 	%fd947, %fd946, %fd940, 0d3FB5555555555554;
	sub.f64 	%fd948, %fd931, %fd939;
	add.f64 	%fd949, %fd948, %fd948;
	neg.f64 	%fd950, %fd939;
	fma.rn.f64 	%fd951, %fd950, %fd931, %fd949;
	mul.f64 	%fd952, %fd937, %fd951;
	mul.f64 	%fd953, %fd940, %fd947;
	fma.rn.f64 	%fd954, %fd953, %fd939, %fd952;
	xor.b32  	%r315, %r370, -2147483648;
	mov.b32 	%r316, 1127219200;
	mov.b64 	%fd955, {%r315, %r316};
	sub.f64 	%fd956, %fd955, %fd16;
	fma.rn.f64 	%fd957, %fd956, 0d3FE62E42FEFA39EF, %fd939;
	fma.rn.f64 	%fd958, %fd956, 0dBFE62E42FEFA39EF, %fd957;
	sub.f64 	%fd959, %fd958, %fd939;
	sub.f64 	%fd960, %fd954, %fd959;
	fma.rn.f64 	%fd961, %fd956, 0d3C7ABC9E3B39803F, %fd960;
	add.f64 	%fd1148, %fd957, %fd961;
	bra.uni 	$L__BB0_166;
$L__BB0_30:
	ld.const.u64 	%rd6, [d_groupOffsets+8];
	setp.gt.u64 	%p4, %rd6, %rd3;
	@%p4 bra 	$L__BB0_32;
	ld.const.u64 	%rd43, [d_groupSizes+8];
	add.s64 	%rd44, %rd43, %rd6;
	setp.gt.u64 	%p5, %rd44, %rd3;
	mov.b32 	%r349, 1;
	@%p5 bra 	$L__BB0_3;
$L__BB0_32:
	ld.const.u64 	%rd7, [d_groupOffsets+16];
	setp.gt.u64 	%p6, %rd7, %rd3;
	@%p6 bra 	$L__BB0_34;
	ld.const.u64 	%rd45, [d_groupSizes+16];
	add.s64 	%rd46, %rd45, %rd7;
	setp.gt.u64 	%p7, %rd46, %rd3;
	mov.b32 	%r349, 2;
	@%p7 bra 	$L__BB0_3;
$L__BB0_34:
	ld.const.u64 	%rd8, [d_groupOffsets+24];
	setp.gt.u64 	%p8, %rd8, %rd3;
	@%p8 bra 	$L__BB0_36;
	ld.const.u64 	%rd47, [d_groupSizes+24];
	add.s64 	%rd48, %rd47, %rd8;
	setp.gt.u64 	%p9, %rd48, %rd3;
	mov.b32 	%r349, 3;
	@%p9 bra 	$L__BB0_3;
$L__BB0_36:
	ld.const.u64 	%rd9, [d_groupOffsets+32];
	setp.gt.u64 	%p10, %rd9, %rd3;
	@%p10 bra 	$L__BB0_38;
	ld.const.u64 	%rd49, [d_groupSizes+32];
	add.s64 	%rd50, %rd49, %rd9;
	setp.gt.u64 	%p11, %rd50, %rd3;
	mov.b32 	%r349, 4;
	@%p11 bra 	$L__BB0_3;
$L__BB0_38:
	ld.const.u64 	%rd10, [d_groupOffsets+40];
	setp.gt.u64 	%p12, %rd10, %rd3;
	@%p12 bra 	$L__BB0_40;
	ld.const.u64 	%rd51, [d_groupSizes+40];
	add.s64 	%rd52, %rd51, %rd10;
	setp.gt.u64 	%p13, %rd52, %rd3;
	mov.b32 	%r349, 5;
	@%p13 bra 	$L__BB0_3;
$L__BB0_40:
	ld.const.u64 	%rd11, [d_groupOffsets+48];
	setp.gt.u64 	%p14, %rd11, %rd3;
	@%p14 bra 	$L__BB0_42;
	ld.const.u64 	%rd53, [d_groupSizes+48];
	add.s64 	%rd54, %rd53, %rd11;
	setp.gt.u64 	%p15, %rd54, %rd3;
	mov.b32 	%r349, 6;
	@%p15 bra 	$L__BB0_3;
$L__BB0_42:
	ld.const.u64 	%rd12, [d_groupOffsets+56];
	setp.gt.u64 	%p16, %rd12, %rd3;
	@%p16 bra 	$L__BB0_44;
	ld.const.u64 	%rd55, [d_groupSizes+56];
	add.s64 	%rd56, %rd55, %rd12;
	setp.gt.u64 	%p17, %rd56, %rd3;
	mov.b32 	%r349, 7;
	@%p17 bra 	$L__BB0_3;
$L__BB0_44:
	ld.const.u64 	%rd13, [d_groupOffsets+64];
	setp.gt.u64 	%p18, %rd13, %rd3;
	@%p18 bra 	$L__BB0_46;
	ld.const.u64 	%rd57, [d_groupSizes+64];
	add.s64 	%rd58, %rd57, %rd13;
	setp.gt.u64 	%p19, %rd58, %rd3;
	mov.b32 	%r349, 8;
	@%p19 bra 	$L__BB0_3;
$L__BB0_46:
	ld.const.u64 	%rd14, [d_groupOffsets+72];
	setp.gt.u64 	%p20, %rd14, %rd3;
	@%p20 bra 	$L__BB0_48;
	ld.const.u64 	%rd59, [d_groupSizes+72];
	add.s64 	%rd60, %rd59, %rd14;
	setp.gt.u64 	%p21, %rd60, %rd3;
	mov.b32 	%r349, 9;
	@%p21 bra 	$L__BB0_3;
$L__BB0_48:
	ld.const.u64 	%rd15, [d_groupOffsets+80];
	setp.gt.u64 	%p22, %rd15, %rd3;
	@%p22 bra 	$L__BB0_50;
	ld.const.u64 	%rd61, [d_groupSizes+80];
	add.s64 	%rd62, %rd61, %rd15;
	setp.gt.u64 	%p23, %rd62, %rd3;
	mov.b32 	%r349, 10;
	@%p23 bra 	$L__BB0_3;
$L__BB0_50:
	ld.const.u64 	%rd16, [d_groupOffsets+88];
	setp.gt.u64 	%p24, %rd16, %rd3;
	@%p24 bra 	$L__BB0_52;
	ld.const.u64 	%rd63, [d_groupSizes+88];
	add.s64 	%rd64, %rd63, %rd16;
	setp.gt.u64 	%p25, %rd64, %rd3;
	mov.b32 	%r349, 11;
	@%p25 bra 	$L__BB0_3;
$L__BB0_52:
	ld.const.u64 	%rd17, [d_groupOffsets+96];
	setp.gt.u64 	%p26, %rd17, %rd3;
	@%p26 bra 	$L__BB0_54;
	ld.const.u64 	%rd65, [d_groupSizes+96];
	add.s64 	%rd66, %rd65, %rd17;
	setp.gt.u64 	%p27, %rd66, %rd3;
	mov.b32 	%r349, 12;
	@%p27 bra 	$L__BB0_3;
$L__BB0_54:
	ld.const.u64 	%rd18, [d_groupOffsets+104];
	setp.gt.u64 	%p28, %rd18, %rd3;
	@%p28 bra 	$L__BB0_56;
	ld.const.u64 	%rd67, [d_groupSizes+104];
	add.s64 	%rd68, %rd67, %rd18;
	setp.gt.u64 	%p29, %rd68, %rd3;
	mov.b32 	%r349, 13;
	@%p29 bra 	$L__BB0_3;
$L__BB0_56:
	ld.const.u64 	%rd19, [d_groupOffsets+112];
	setp.gt.u64 	%p30, %rd19, %rd3;
	@%p30 bra 	$L__BB0_216;
	ld.const.u64 	%rd69, [d_groupSizes+112];
	add.s64 	%rd70, %rd69, %rd19;
	setp.gt.u64 	%p31, %rd70, %rd3;
	mov.b32 	%r349, 14;
	@%p31 bra 	$L__BB0_3;
	bra.uni 	$L__BB0_216;
$L__BB0_58:
	add.s32 	%r261, %r349, -3;
	setp.lt.u32 	%p50, %r261, 3;
	@%p50 bra 	$L__BB0_188;
	setp.eq.s32 	%p51, %r349, 6;
	@%p51 bra 	$L__BB0_60;
	bra.uni 	$L__BB0_216;
$L__BB0_60:
	setp.lt.s32 	%p108, %r238, 1;
	mov.f64 	%fd1177, 0d0000000000000000;
	@%p108 bra 	$L__BB0_73;
	add.s32 	%r292, %r238, -1;
	and.b32  	%r38, %r238, 15;
	setp.lt.u32 	%p109, %r292, 15;
	mov.f64 	%fd1177, 0d0000000000000000;
	mov.b32 	%r389, 0;
	@%p109 bra 	$L__BB0_64;
	and.b32  	%r389, %r238, 2147483632;
	neg.s32 	%r388, %r389;
	add.s64 	%rd25, %rd2, 33408;
	mov.f64 	%fd1177, 0d0000000000000000;
	mov.u32 	%r387, %r1;
$L__BB0_63:
	.pragma "nounroll";
	mul.wide.s32 	%rd163, %r387, 8;
	add.s64 	%rd164, %rd25, %rd163;
	ld.global.f64 	%fd748, [%rd164+-33408];
	sub.f64 	%fd749, %fd748, %fd15;
	fma.rn.f64 	%fd750, %fd749, %fd749, %fd1177;
	ld.global.f64 	%fd751, [%rd164+-29232];
	sub.f64 	%fd752, %fd751, %fd15;
	fma.rn.f64 	%fd753, %fd752, %fd752, %fd750;
	ld.global.f64 	%fd754, [%rd164+-25056];
	sub.f64 	%fd755, %fd754, %fd15;
	fma.rn.f64 	%fd756, %fd755, %fd755, %fd753;
	ld.global.f64 	%fd757, [%rd164+-20880];
	sub.f64 	%fd758, %fd757, %fd15;
	fma.rn.f64 	%fd759, %fd758, %fd758, %fd756;
	ld.global.f64 	%fd760, [%rd164+-16704];
	sub.f64 	%fd761, %fd760, %fd15;
	fma.rn.f64 	%fd762, %fd761, %fd761, %fd759;
	ld.global.f64 	%fd763, [%rd164+-12528];
	sub.f64 	%fd764, %fd763, %fd15;
	fma.rn.f64 	%fd765, %fd764, %fd764, %fd762;
	ld.global.f64 	%fd766, [%rd164+-8352];
	sub.f64 	%fd767, %fd766, %fd15;
	fma.rn.f64 	%fd768, %fd767, %fd767, %fd765;
	ld.global.f64 	%fd769, [%rd164+-4176];
	sub.f64 	%fd770, %fd769, %fd15;
	fma.rn.f64 	%fd771, %fd770, %fd770, %fd768;
	ld.global.f64 	%fd772, [%rd164];
	sub.f64 	%fd773, %fd772, %fd15;
	fma.rn.f64 	%fd774, %fd773, %fd773, %fd771;
	ld.global.f64 	%fd775, [%rd164+4176];
	sub.f64 	%fd776, %fd775, %fd15;
	fma.rn.f64 	%fd777, %fd776, %fd776, %fd774;
	ld.global.f64 	%fd778, [%rd164+8352];
	sub.f64 	%fd779, %fd778, %fd15;
	fma.rn.f64 	%fd780, %fd779, %fd779, %fd777;
	ld.global.f64 	%fd781, [%rd164+12528];
	sub.f64 	%fd782, %fd781, %fd15;
	fma.rn.f64 	%fd783, %fd782, %fd782, %fd780;
	ld.global.f64 	%fd784, [%rd164+16704];
	sub.f64 	%fd785, %fd784, %fd15;
	fma.rn.f64 	%fd786, %fd785, %fd785, %fd783;
	ld.global.f64 	%fd787, [%rd164+20880];
	sub.f64 	%fd788, %fd787, %fd15;
	fma.rn.f64 	%fd789, %fd788, %fd788, %fd786;
	ld.global.f64 	%fd790, [%rd164+25056];
	sub.f64 	%fd791, %fd790, %fd15;
	fma.rn.f64 	%fd792, %fd791, %fd791, %fd789;
	ld.global.f64 	%fd793, [%rd164+29232];
	sub.f64 	%fd794, %fd793, %fd15;
	fma.rn.f64 	%fd1177, %fd794, %fd794, %fd792;
	add.s32 	%r388, %r388, 16;
	add.s32 	%r387, %r387, 8352;
	setp.ne.s32 	%p110, %r388, 0;
	@%p110 bra 	$L__BB0_63;
$L__BB0_64:
	setp.eq.s32 	%p111, %r38, 0;
	@%p111 bra 	$L__BB0_73;
	and.b32  	%r124, %r238, 7;
	setp.lt.u32 	%p112, %r38, 8;
	@%p112 bra 	$L__BB0_67;
	mad.lo.s32 	%r293, %r389, 522, %r1;
	mul.wide.s32 	%rd165, %r293, 8;
	add.s64 	%rd166, %rd2, %rd165;
	ld.global.f64 	%fd796, [%rd166];
	sub.f64 	%fd797, %fd796, %fd15;
	fma.rn.f64 	%fd798, %fd797, %fd797, %fd1177;
	ld.global.f64 	%fd799, [%rd166+4176];
	sub.f64 	%fd800, %fd799, %fd15;
	fma.rn.f64 	%fd801, %fd800, %fd800, %fd798;
	ld.global.f64 	%fd802, [%rd166+8352];
	sub.f64 	%fd803, %fd802, %fd15;
	fma.rn.f64 	%fd804, %fd803, %fd803, %fd801;
	ld.global.f64 	%fd805, [%rd166+12528];
	sub.f64 	%fd806, %fd805, %fd15;
	fma.rn.f64 	%fd807, %fd806, %fd806, %fd804;
	ld.global.f64 	%fd808, [%rd166+16704];
	sub.f64 	%fd809, %fd808, %fd15;
	fma.rn.f64 	%fd810, %fd809, %fd809, %fd807;
	ld.global.f64 	%fd811, [%rd166+20880];
	sub.f64 	%fd812, %fd811, %fd15;
	fma.rn.f64 	%fd813, %fd812, %fd812, %fd810;
	ld.global.f64 	%fd814, [%rd166+25056];
	sub.f64 	%fd815, %fd814, %fd15;
	fma.rn.f64 	%fd816, %fd815, %fd815, %fd813;
	ld.global.f64 	%fd817, [%rd166+29232];
	sub.f64 	%fd818, %fd817, %fd15;
	fma.rn.f64 	%fd1177, %fd818, %fd818, %fd816;
	add.s32 	%r389, %r389, 8;
$L__BB0_67:
	setp.eq.s32 	%p113, %r124, 0;
	@%p113 bra 	$L__BB0_73;
	and.b32  	%r127, %r238, 3;
	setp.lt.u32 	%p114, %r124, 4;
	@%p114 bra 	$L__BB0_70;
	mad.lo.s32 	%r294, %r389, 522, %r1;
	mul.wide.s32 	%rd167, %r294, 8;
	add.s64 	%rd168, %rd2, %rd167;
	ld.global.f64 	%fd820, [%rd168];
	sub.f64 	%fd821, %fd820, %fd15;
	fma.rn.f64 	%fd822, %fd821, %fd821, %fd1177;
	ld.global.f64 	%fd823, [%rd168+4176];
	sub.f64 	%fd824, %fd823, %fd15;
	fma.rn.f64 	%fd825, %fd824, %fd824, %fd822;
	ld.global.f64 	%fd826, [%rd168+8352];
	sub.f64 	%fd827, %fd826, %fd15;
	fma.rn.f64 	%fd828, %fd827, %fd827, %fd825;
	ld.global.f64 	%fd829, [%rd168+12528];
	sub.f64 	%fd830, %fd829, %fd15;
	fma.rn.f64 	%fd1177, %fd830, %fd830, %fd828;
	add.s32 	%r389, %r389, 4;
$L__BB0_70:
	setp.eq.s32 	%p115, %r127, 0;
	@%p115 bra 	$L__BB0_73;
	mad.lo.s32 	%r393, %r389, 522, %r1;
	neg.s32 	%r392, %r127;
$L__BB0_72:
	.pragma "nounroll";
	mul.wide.s32 	%rd169, %r393, 8;
	add.s64 	%rd170, %rd2, %rd169;
	ld.global.f64 	%fd831, [%rd170];
	sub.f64 	%fd832, %fd831, %fd15;
	fma.rn.f64 	%fd1177, %fd832, %fd832, %fd1177;
	add.s32 	%r393, %r393, 522;
	add.s32 	%r392, %r392, 1;
	setp.ne.s32 	%p116, %r392, 0;
	@%p116 bra 	$L__BB0_72;
$L__BB0_73:
	div.rn.f64 	%fd833, %fd1177, %fd14;
	sqrt.rn.f64 	%fd834, %fd833;
	add.s64 	%rd172, %rd1, %rd80;
	st.global.f64 	[%rd172], %fd834;
	bra.uni 	$L__BB0_216;
$L__BB0_74:
	setp.gt.s32 	%p42, %r349, 9;
	@%p42 bra 	$L__BB0_92;
	setp.eq.s32 	%p46, %r349, 7;
	@%p46 bra 	$L__BB0_137;
	setp.eq.s32 	%p47, %r349, 8;
	@%p47 bra 	$L__BB0_123;
	setp.eq.s32 	%p48, %r349, 9;
	@%p48 bra 	$L__BB0_78;
	bra.uni 	$L__BB0_216;
$L__BB0_78:
	setp.lt.s32 	%p81, %r238, 1;
	mov.f64 	%fd1204, 0d0000000000000000;
	@%p81 bra 	$L__BB0_91;
	add.s32 	%r280, %r238, -1;
	and.b32  	%r29, %r238, 15;
	setp.lt.u32 	%p82, %r280, 15;
	mov.f64 	%fd1204, 0d0000000000000000;
	mov.b32 	%r410, 0;
	@%p82 bra 	$L__BB0_82;
	and.b32  	%r410, %r238, 2147483632;
	neg.s32 	%r409, %r410;
	add.s64 	%rd22, %rd2, 33408;
	mov.f64 	%fd1204, 0d0000000000000000;
	mov.u32 	%r408, %r1;
$L__BB0_81:
	.pragma "nounroll";
	mul.wide.s32 	%rd133, %r408, 8;
	add.s64 	%rd134, %rd22, %rd133;
	ld.global.f64 	%fd478, [%rd134+-33408];
	sub.f64 	%fd479, %fd478, %fd15;
	fma.rn.f64 	%fd480, %fd479, %fd479, %fd1204;
	ld.global.f64 	%fd481, [%rd134+-29232];
	sub.f64 	%fd482, %fd481, %fd15;
	fma.rn.f64 	%fd483, %fd482, %fd482, %fd480;
	ld.global.f64 	%fd484, [%rd134+-25056];
	sub.f64 	%fd485, %fd484, %fd15;
	fma.rn.f64 	%fd486, %fd485, %fd485, %fd483;
	ld.global.f64 	%fd487, [%rd134+-20880];
	sub.f64 	%fd488, %fd487, %fd15;
	fma.rn.f64 	%fd489, %fd488, %fd488, %fd486;
	ld.global.f64 	%fd490, [%rd134+-16704];
	sub.f64 	%fd491, %fd490, %fd15;
	fma.rn.f64 	%fd492, %fd491, %fd491, %fd489;
	ld.global.f64 	%fd493, [%rd134+-12528];
	sub.f64 	%fd494, %fd493, %fd15;
	fma.rn.f64 	%fd495, %fd494, %fd494, %fd492;
	ld.global.f64 	%fd496, [%rd134+-8352];
	sub.f64 	%fd497, %fd496, %fd15;
	fma.rn.f64 	%fd498, %fd497, %fd497, %fd495;
	ld.global.f64 	%fd499, [%rd134+-4176];
	sub.f64 	%fd500, %fd499, %fd15;
	fma.rn.f64 	%fd501, %fd500, %fd500, %fd498;
	ld.global.f64 	%fd502, [%rd134];
	sub.f64 	%fd503, %fd502, %fd15;
	fma.rn.f64 	%fd504, %fd503, %fd503, %fd501;
	ld.global.f64 	%fd505, [%rd134+4176];
	sub.f64 	%fd506, %fd505, %fd15;
	fma.rn.f64 	%fd507, %fd506, %fd506, %fd504;
	ld.global.f64 	%fd508, [%rd134+8352];
	sub.f64 	%fd509, %fd508, %fd15;
	fma.rn.f64 	%fd510, %fd509, %fd509, %fd507;
	ld.global.f64 	%fd511, [%rd134+12528];
	sub.f64 	%fd512, %fd511, %fd15;
	fma.rn.f64 	%fd513, %fd512, %fd512, %fd510;
	ld.global.f64 	%fd514, [%rd134+16704];
	sub.f64 	%fd515, %fd514, %fd15;
	fma.rn.f64 	%fd516, %fd515, %fd515, %fd513;
	ld.global.f64 	%fd517, [%rd134+20880];
	sub.f64 	%fd518, %fd517, %fd15;
	fma.rn.f64 	%fd519, %fd518, %fd518, %fd516;
	ld.global.f64 	%fd520, [%rd134+25056];
	sub.f64 	%fd521, %fd520, %fd15;
	fma.rn.f64 	%fd522, %fd521, %fd521, %fd519;
	ld.global.f64 	%fd523, [%rd134+29232];
	sub.f64 	%fd524, %fd523, %fd15;
	fma.rn.f64 	%fd1204, %fd524, %fd524, %fd522;
	add.s32 	%r409, %r409, 16;
	add.s32 	%r408, %r408, 8352;
	setp.ne.s32 	%p83, %r409, 0;
	@%p83 bra 	$L__BB0_81;
$L__BB0_82:
	setp.eq.s32 	%p84, %r29, 0;
	@%p84 bra 	$L__BB0_91;
	and.b32  	%r175, %r238, 7;
	setp.lt.u32 	%p85, %r29, 8;
	@%p85 bra 	$L__BB0_85;
	mad.lo.s32 	%r281, %r410, 522, %r1;
	mul.wide.s32 	%rd135, %r281, 8;
	add.s64 	%rd136, %rd2, %rd135;
	ld.global.f64 	%fd526, [%rd136];
	sub.f64 	%fd527, %fd526, %fd15;
	fma.rn.f64 	%fd528, %fd527, %fd527, %fd1204;
	ld.global.f64 	%fd529, [%rd136+4176];
	sub.f64 	%fd530, %fd529, %fd15;
	fma.rn.f64 	%fd531, %fd530, %fd530, %fd528;
	ld.global.f64 	%fd532, [%rd136+8352];
	sub.f64 	%fd533, %fd532, %fd15;
	fma.rn.f64 	%fd534, %fd533, %fd533, %fd531;
	ld.global.f64 	%fd535, [%rd136+12528];
	sub.f64 	%fd536, %fd535, %fd15;
	fma.rn.f64 	%fd537, %fd536, %fd536, %fd534;
	ld.global.f64 	%fd538, [%rd136+16704];
	sub.f64 	%fd539, %fd538, %fd15;
	fma.rn.f64 	%fd540, %fd539, %fd539, %fd537;
	ld.global.f64 	%fd541, [%rd136+20880];
	sub.f64 	%fd542, %fd541, %fd15;
	fma.rn.f64 	%fd543, %fd542, %fd542, %fd540;
	ld.global.f64 	%fd544, [%rd136+25056];
	sub.f64 	%fd545, %fd544, %fd15;
	fma.rn.f64 	%fd546, %fd545, %fd545, %fd543;
	ld.global.f64 	%fd547, [%rd136+29232];
	sub.f64 	%fd548, %fd547, %fd15;
	fma.rn.f64 	%fd1204, %fd548, %fd548, %fd546;
	add.s32 	%r410, %r410, 8;
$L__BB0_85:
	setp.eq.s32 	%p86, %r175, 0;
	@%p86 bra 	$L__BB0_91;
	and.b32  	%r178, %r238, 3;
	setp.lt.u32 	%p87, %r175, 4;
	@%p87 bra 	$L__BB0_88;
	mad.lo.s32 	%r282, %r410, 522, %r1;
	mul.wide.s32 	%rd137, %r282, 8;
	add.s64 	%rd138, %rd2, %rd137;
	ld.global.f64 	%fd550, [%rd138];
	sub.f64 	%fd551, %fd550, %fd15;
	fma.rn.f64 	%fd552, %fd551, %fd551, %fd1204;
	ld.global.f64 	%fd553, [%rd138+4176];
	sub.f64 	%fd554, %fd553, %fd15;
	fma.rn.f64 	%fd555, %fd554, %fd554, %fd552;
	ld.global.f64 	%fd556, [%rd138+8352];
	sub.f64 	%fd557, %fd556, %fd15;
	fma.rn.f64 	%fd558, %fd557, %fd557, %fd555;
	ld.global.f64 	%fd559, [%rd138+12528];
	sub.f64 	%fd560, %fd559, %fd15;
	fma.rn.f64 	%fd1204, %fd560, %fd560, %fd558;
	add.s32 	%r410, %r410, 4;
$L__BB0_88:
	setp.eq.s32 	%p88, %r178, 0;
	@%p88 bra 	$L__BB0_91;
	mad.lo.s32 	%r414, %r410, 522, %r1;
	neg.s32 	%r413, %r178;
$L__BB0_90:
	.pragma "nounroll";
	mul.wide.s32 	%rd139, %r414, 8;
	add.s64 	%rd140, %rd2, %rd139;
	ld.global.f64 	%fd561, [%rd140];
	sub.f64 	%fd562, %fd561, %fd15;
	fma.rn.f64 	%fd1204, %fd562, %fd562, %fd1204;
	add.s32 	%r414, %r414, 522;
	add.s32 	%r413, %r413, 1;
	setp.ne.s32 	%p89, %r413, 0;
	@%p89 bra 	$L__BB0_90;
$L__BB0_91:
	div.rn.f64 	%fd563, %fd1204, %fd14;
	add.s64 	%rd142, %rd1, %rd80;
	st.global.f64 	[%rd142], %fd563;
	bra.uni 	$L__BB0_216;
$L__BB0_92:
	setp.eq.s32 	%p43, %r349, 10;
	@%p43 bra 	$L__BB0_109;
	setp.eq.s32 	%p44, %r349, 13;
	@%p44 bra 	$L__BB0_202;
	setp.ne.s32 	%p45, %r349, 11;
	@%p45 bra 	$L__BB0_216;
	setp.lt.s32 	%p63, %r238, 1;
	mov.f64 	%fd1222, 0d0000000000000000;
	@%p63 bra 	$L__BB0_108;
	add.s32 	%r272, %r238, -1;
	and.b32  	%r23, %r238, 15;
	setp.lt.u32 	%p64, %r272, 15;
	mov.f64 	%fd1222, 0d0000000000000000;
	mov.b32 	%r424, 0;
	@%p64 bra 	$L__BB0_99;
	and.b32  	%r424, %r238, 2147483632;
	neg.s32 	%r423, %r424;
	add.s64 	%rd20, %rd2, 33408;
	mov.f64 	%fd1222, 0d0000000000000000;
	mov.u32 	%r422, %r1;
$L__BB0_98:
	.pragma "nounroll";
	mul.wide.s32 	%rd113, %r422, 8;
	add.s64 	%rd114, %rd20, %rd113;
	ld.global.f64 	%fd297, [%rd114+-33408];
	sub.f64 	%fd298, %fd297, %fd15;
	fma.rn.f64 	%fd299, %fd298, %fd298, %fd1222;
	ld.global.f64 	%fd300, [%rd114+-29232];
	sub.f64 	%fd301, %fd300, %fd15;
	fma.rn.f64 	%fd302, %fd301, %fd301, %fd299;
	ld.global.f64 	%fd303, [%rd114+-25056];
	sub.f64 	%fd304, %fd303, %fd15;
	fma.rn.f64 	%fd305, %fd304, %fd304, %fd302;
	ld.global.f64 	%fd306, [%rd114+-20880];
	sub.f64 	%fd307, %fd306, %fd15;
	fma.rn.f64 	%fd308, %fd307, %fd307, %fd305;
	ld.global.f64 	%fd309, [%rd114+-16704];
	sub.f64 	%fd310, %fd309, %fd15;
	fma.rn.f64 	%fd311, %fd310, %fd310, %fd308;
	ld.global.f64 	%fd312, [%rd114+-12528];
	sub.f64 	%fd313, %fd312, %fd15;
	fma.rn.f64 	%fd314, %fd313, %fd313, %fd311;
	ld.global.f64 	%fd315, [%rd114+-8352];
	sub.f64 	%fd316, %fd315, %fd15;
	fma.rn.f64 	%fd317, %fd316, %fd316, %fd314;
	ld.global.f64 	%fd318, [%rd114+-4176];
	sub.f64 	%fd319, %fd318, %fd15;
	fma.rn.f64 	%fd320, %fd319, %fd319, %fd317;
	ld.global.f64 	%fd321, [%rd114];
	sub.f64 	%fd322, %fd321, %fd15;
	fma.rn.f64 	%fd323, %fd322, %fd322, %fd320;
	ld.global.f64 	%fd324, [%rd114+4176];
	sub.f64 	%fd325, %fd324, %fd15;
	fma.rn.f64 	%fd326, %fd325, %fd325, %fd323;
	ld.global.f64 	%fd327, [%rd114+8352];
	sub.f64 	%fd328, %fd327, %fd15;
	fma.rn.f64 	%fd329, %fd328, %fd328, %fd326;
	ld.global.f64 	%fd330, [%rd114+12528];
	sub.f64 	%fd331, %fd330, %fd15;
	fma.rn.f64 	%fd332, %fd331, %fd331, %fd329;
	ld.global.f64 	%fd333, [%rd114+16704];
	sub.f64 	%fd334, %fd333, %fd15;
	fma.rn.f64 	%fd335, %fd334, %fd334, %fd332;
	ld.global.f64 	%fd336, [%rd114+20880];
	sub.f64 	%fd337, %fd336, %fd15;
	fma.rn.f64 	%fd338, %fd337, %fd337, %fd335;
	ld.global.f64 	%fd339, [%rd114+25056];
	sub.f64 	%fd340, %fd339, %fd15;
	fma.rn.f64 	%fd341, %fd340, %fd340, %fd338;
	ld.global.f64 	%fd342, [%rd114+29232];
	sub.f64 	%fd343, %fd342, %fd15;
	fma.rn.f64 	%fd1222, %fd343, %fd343, %fd341;
	add.s32 	%r423, %r423, 16;
	add.s32 	%r422, %r422, 8352;
	setp.ne.s32 	%p65, %r423, 0;
	@%p65 bra 	$L__BB0_98;
$L__BB0_99:
	setp.eq.s32 	%p66, %r23, 0;
	@%p66 bra 	$L__BB0_108;
	and.b32  	%r209, %r238, 7;
	setp.lt.u32 	%p67, %r23, 8;
	@%p67 bra 	$L__BB0_102;
	mad.lo.s32 	%r273, %r424, 522, %r1;
	mul.wide.s32 	%rd115, %r273, 8;
	add.s64 	%rd116, %rd2, %rd115;
	ld.global.f64 	%fd345, [%rd116];
	sub.f64 	%fd346, %fd345, %fd15;
	fma.rn.f64 	%fd347, %fd346, %fd346, %fd1222;
	ld.global.f64 	%fd348, [%rd116+4176];
	sub.f64 	%fd349, %fd348, %fd15;
	fma.rn.f64 	%fd350, %fd349, %fd349, %fd347;
	ld.global.f64 	%fd351, [%rd116+8352];
	sub.f64 	%fd352, %fd351, %fd15;
	fma.rn.f64 	%fd353, %fd352, %fd352, %fd350;
	ld.global.f64 	%fd354, [%rd116+12528];
	sub.f64 	%fd355, %fd354, %fd15;
	fma.rn.f64 	%fd356, %fd355, %fd355, %fd353;
	ld.global.f64 	%fd357, [%rd116+16704];
	sub.f64 	%fd358, %fd357, %fd15;
	fma.rn.f64 	%fd359, %fd358, %fd358, %fd356;
	ld.global.f64 	%fd360, [%rd116+20880];
	sub.f64 	%fd361, %fd360, %fd15;
	fma.rn.f64 	%fd362, %fd361, %fd361, %fd359;
	ld.global.f64 	%fd363, [%rd116+25056];
	sub.f64 	%fd364, %fd363, %fd15;
	fma.rn.f64 	%fd365, %fd364, %fd364, %fd362;
	ld.global.f64 	%fd366, [%rd116+29232];
	sub.f64 	%fd367, %fd366, %fd15;
	fma.rn.f64 	%fd1222, %fd367, %fd367, %fd365;
	add.s32 	%r424, %r424, 8;
$L__BB0_102:
	setp.eq.s32 	%p68, %r209, 0;
	@%p68 bra 	$L__BB0_108;
	and.b32  	%r212, %r238, 3;
	setp.lt.u32 	%p69, %r209, 4;
	@%p69 bra 	$L__BB0_105;
	mad.lo.s32 	%r274, %r424, 522, %r1;
	mul.wide.s32 	%rd117, %r274, 8;
	add.s64 	%rd118, %rd2, %rd117;
	ld.global.f64 	%fd369, [%rd118];
	sub.f64 	%fd370, %fd369, %fd15;
	fma.rn.f64 	%fd371, %fd370, %fd370, %fd1222;
	ld.global.f64 	%fd372, [%rd118+4176];
	sub.f64 	%fd373, %fd372, %fd15;
	fma.rn.f64 	%fd374, %fd373, %fd373, %fd371;
	ld.global.f64 	%fd375, [%rd118+8352];
	sub.f64 	%fd376, %fd375, %fd15;
	fma.rn.f64 	%fd377, %fd376, %fd376, %fd374;
	ld.global.f64 	%fd378, [%rd118+12528];
	sub.f64 	%fd379, %fd378, %fd15;
	fma.rn.f64 	%fd1222, %fd379, %fd379, %fd377;
	add.s32 	%r424, %r424, 4;
$L__BB0_105:
	setp.eq.s32 	%p70, %r212, 0;
	@%p70 bra 	$L__BB0_108;
	mad.lo.s32 	%r428, %r424, 522, %r1;
	neg.s32 	%r427, %r212;
$L__BB0_107:
	.pragma "nounroll";
	mul.wide.s32 	%rd119, %r428, 8;
	add.s64 	%rd120, %rd2, %rd119;
	ld.global.f64 	%fd380, [%rd120];
	sub.f64 	%fd381, %fd380, %fd15;
	fma.rn.f64 	%fd1222, %fd381, %fd381, %fd1222;
	add.s32 	%r428, %r428, 522;
	add.s32 	%r427, %r427, 1;
	setp.ne.s32 	%p71, %r427, 0;
	@%p71 bra 	$L__BB0_107;
$L__BB0_108:
	div.rn.f64 	%fd382, %fd1222, %fd14;
	sqrt.rn.f64 	%fd383, %fd382;
	add.s64 	%rd122, %rd1, %rd80;
	st.global.f64 	[%rd122], %fd383;
	bra.uni 	$L__BB0_216;
$L__BB0_109:
	setp.lt.s32 	%p72, %r238, 1;
	mov.f64 	%fd1213, 0d0000000000000000;
	@%p72 bra 	$L__BB0_122;
	add.s32 	%r276, %r238, -1;
	and.b32  	%r26, %r238, 15;
	setp.lt.u32 	%p73, %r276, 15;
	mov.f64 	%fd1213, 0d0000000000000000;
	mov.b32 	%r417, 0;
	@%p73 bra 	$L__BB0_113;
	and.b32  	%r417, %r238, 2147483632;
	neg.s32 	%r416, %r417;
	add.s64 	%rd21, %rd2, 33408;
	mov.f64 	%fd1213, 0d0000000000000000;
	mov.u32 	%r415, %r1;
$L__BB0_112:
	.pragma "nounroll";
	mul.wide.s32 	%rd123, %r415, 8;
	add.s64 	%rd124, %rd21, %rd123;
	ld.global.f64 	%fd388, [%rd124+-33408];
	sub.f64 	%fd389, %fd388, %fd15;
	fma.rn.f64 	%fd390, %fd389, %fd389, %fd1213;
	ld.global.f64 	%fd391, [%rd124+-29232];
	sub.f64 	%fd392, %fd391, %fd15;
	fma.rn.f64 	%fd393, %fd392, %fd392, %fd390;
	ld.global.f64 	%fd394, [%rd124+-25056];
	sub.f64 	%fd395, %fd394, %fd15;
	fma.rn.f64 	%fd396, %fd395, %fd395, %fd393;
	ld.global.f64 	%fd397, [%rd124+-20880];
	sub.f64 	%fd398, %fd397, %fd15;
	fma.rn.f64 	%fd399, %fd398, %fd398, %fd396;
	ld.global.f64 	%fd400, [%rd124+-16704];
	sub.f64 	%fd401, %fd400, %fd15;
	fma.rn.f64 	%fd402, %fd401, %fd401, %fd399;
	ld.global.f64 	%fd403, [%rd124+-12528];
	sub.f64 	%fd404, %fd403, %fd15;
	fma.rn.f64 	%fd405, %fd404, %fd404, %fd402;
	ld.global.f64 	%fd406, [%rd124+-8352];
	sub.f64 	%fd407, %fd406, %fd15;
	fma.rn.f64 	%fd408, %fd407, %fd407, %fd405;
	ld.global.f64 	%fd409, [%rd124+-4176];
	sub.f64 	%fd410, %fd409, %fd15;
	fma.rn.f64 	%fd411, %fd410, %fd410, %fd408;
	ld.global.f64 	%fd412, [%rd124];
	sub.f64 	%fd413, %fd412, %fd15;
	fma.rn.f64 	%fd414, %fd413, %fd413, %fd411;
	ld.global.f64 	%fd415, [%rd124+4176];
	sub.f64 	%fd416, %fd415, %fd15;
	fma.rn.f64 	%fd417, %fd416, %fd416, %fd414;
	ld.global.f64 	%fd418, [%rd124+8352];
	sub.f64 	%fd419, %fd418, %fd15;
	fma.rn.f64 	%fd420, %fd419, %fd419, %fd417;
	ld.global.f64 	%fd421, [%rd124+12528];
	sub.f64 	%fd422, %fd421, %fd15;
	fma.rn.f64 	%fd423, %fd422, %fd422, %fd420;
	ld.global.f64 	%fd424, [%rd124+16704];
	sub.f64 	%fd425, %fd424, %fd15;
	fma.rn.f64 	%fd426, %fd425, %fd425, %fd423;
	ld.global.f64 	%fd427, [%rd124+20880];
	sub.f64 	%fd428, %fd427, %fd15;
	fma.rn.f64 	%fd429, %fd428, %fd428, %fd426;
	ld.global.f64 	%fd430, [%rd124+25056];
	sub.f64 	%fd431, %fd430, %fd15;
	fma.rn.f64 	%fd432, %fd431, %fd431, %fd429;
	ld.global.f64 	%fd433, [%rd124+29232];
	sub.f64 	%fd434, %fd433, %fd15;
	fma.rn.f64 	%fd1213, %fd434, %fd434, %fd432;
	add.s32 	%r416, %r416, 16;
	add.s32 	%r415, %r415, 8352;
	setp.ne.s32 	%p74, %r416, 0;
	@%p74 bra 	$L__BB0_112;
$L__BB0_113:
	setp.eq.s32 	%p75, %r26, 0;
	@%p75 bra 	$L__BB0_122;
	and.b32  	%r192, %r238, 7;
	setp.lt.u32 	%p76, %r26, 8;
	@%p76 bra 	$L__BB0_116;
	mad.lo.s32 	%r277, %r417, 522, %r1;
	mul.wide.s32 	%rd125, %r277, 8;
	add.s64 	%rd126, %rd2, %rd125;
	ld.global.f64 	%fd436, [%rd126];
	sub.f64 	%fd437, %fd436, %fd15;
	fma.rn.f64 	%fd438, %fd437, %fd437, %fd1213;
	ld.global.f64 	%fd439, [%rd126+4176];
	sub.f64 	%fd440, %fd439, %fd15;
	fma.rn.f64 	%fd441, %fd440, %fd440, %fd438;
	ld.global.f64 	%fd442, [%rd126+8352];
	sub.f64 	%fd443, %fd442, %fd15;
	fma.rn.f64 	%fd444, %fd443, %fd443, %fd441;
	ld.global.f64 	%fd445, [%rd126+12528];
	sub.f64 	%fd446, %fd445, %fd15;
	fma.rn.f64 	%fd447, %fd446, %fd446, %fd444;
	ld.global.f64 	%fd448, [%rd126+16704];
	sub.f64 	%fd449, %fd448, %fd15;
	fma.rn.f64 	%fd450, %fd449, %fd449, %fd447;
	ld.global.f64 	%fd451, [%rd126+20880];
	sub.f64 	%fd452, %fd451, %fd15;
	fma.rn.f64 	%fd453, %fd452, %fd452, %fd450;
	ld.global.f64 	%fd454, [%rd126+25056];
	sub.f64 	%fd455, %fd454, %fd15;
	fma.rn.f64 	%fd456, %fd455, %fd455, %fd453;
	ld.global.f64 	%fd457, [%rd126+29232];
	sub.f64 	%fd458, %fd457, %fd15;
	fma.rn.f64 	%fd1213, %fd458, %fd458, %fd456;
	add.s32 	%r417, %r417, 8;
$L__BB0_116:
	setp.eq.s32 	%p77, %r192, 0;
	@%p77 bra 	$L__BB0_122;
	and.b32  	%r195, %r238, 3;
	setp.lt.u32 	%p78, %r192, 4;
	@%p78 bra 	$L__BB0_119;
	mad.lo.s32 	%r278, %r417, 522, %r1;
	mul.wide.s32 	%rd127, %r278, 8;
	add.s64 	%rd128, %rd2, %rd127;
	ld.global.f64 	%fd460, [%rd128];
	sub.f64 	%fd461, %fd460, %fd15;
	fma.rn.f64 	%fd462, %fd461, %fd461, %fd1213;
	ld.global.f64 	%fd463, [%rd128+4176];
	sub.f64 	%fd464, %fd463, %fd15;
	fma.rn.f64 	%fd465, %fd464, %fd464, %fd462;
	ld.global.f64 	%fd466, [%rd128+8352];
	sub.f64 	%fd467, %fd466, %fd15;
	fma.rn.f64 	%fd468, %fd467, %fd467, %fd465;
	ld.global.f64 	%fd469, [%rd128+12528];
	sub.f64 	%fd470, %fd469, %fd15;
	fma.rn.f64 	%fd1213, %fd470, %fd470, %fd468;
	add.s32 	%r417, %r417, 4;
$L__BB0_119:
	setp.eq.s32 	%p79, %r195, 0;
	@%p79 bra 	$L__BB0_122;
	mad.lo.s32 	%r421, %r417, 522, %r1;
	neg.s32 	%r420, %r195;
$L__BB0_121:
	.pragma "nounroll";
	mul.wide.s32 	%rd129, %r421, 8;
	add.s64 	%rd130, %rd2, %rd129;
	ld.global.f64 	%fd471, [%rd130];
	sub.f64 	%fd472, %fd471, %fd15;
	fma.rn.f64 	%fd1213, %fd472, %fd472, %fd1213;
	add.s32 	%r421, %r421, 522;
	add.s32 	%r420, %r420, 1;
	setp.ne.s32 	%p80, %r420, 0;
	@%p80 bra 	$L__BB0_121;
$L__BB0_122:
	div.rn.f64 	%fd473, %fd1213, %fd14;
	add.s64 	%rd132, %rd1, %rd80;
	st.global.f64 	[%rd132], %fd473;
	bra.uni 	$L__BB0_216;
$L__BB0_123:
	setp.lt.s32 	%p90, %r238, 1;
	mov.f64 	%fd1195, 0d0000000000000000;
	@%p90 bra 	$L__BB0_136;
	add.s32 	%r284, %r238, -1;
	and.b32  	%r32, %r238, 15;
	setp.lt.u32 	%p91, %r284, 15;
	mov.f64 	%fd1195, 0d0000000000000000;
	mov.b32 	%r403, 0;
	@%p91 bra 	$L__BB0_127;
	and.b32  	%r403, %r238, 2147483632;
	neg.s32 	%r402, %r403;
	add.s64 	%rd23, %rd2, 33408;
	mov.f64 	%fd1195, 0d0000000000000000;
	mov.u32 	%r401, %r1;
$L__BB0_126:
	.pragma "nounroll";
	mul.wide.s32 	%rd143, %r401, 8;
	add.s64 	%rd144, %rd23, %rd143;
	ld.global.f64 	%fd568, [%rd144+-33408];
	sub.f64 	%fd569, %fd568, %fd15;
	fma.rn.f64 	%fd570, %fd569, %fd569, %fd1195;
	ld.global.f64 	%fd571, [%rd144+-29232];
	sub.f64 	%fd572, %fd571, %fd15;
	fma.rn.f64 	%fd573, %fd572, %fd572, %fd570;
	ld.global.f64 	%fd574, [%rd144+-25056];
	sub.f64 	%fd575, %fd574, %fd15;
	fma.rn.f64 	%fd576, %fd575, %fd575, %fd573;
	ld.global.f64 	%fd577, [%rd144+-20880];
	sub.f64 	%fd578, %fd577, %fd15;
	fma.rn.f64 	%fd579, %fd578, %fd578, %fd576;
	ld.global.f64 	%fd580, [%rd144+-16704];
	sub.f64 	%fd581, %fd580, %fd15;
	fma.rn.f64 	%fd582, %fd581, %fd581, %fd579;
	ld.global.f64 	%fd583, [%rd144+-12528];
	sub.f64 	%fd584, %fd583, %fd15;
	fma.rn.f64 	%fd585, %fd584, %fd584, %fd582;
	ld.global.f64 	%fd586, [%rd144+-8352];
	sub.f64 	%fd587, %fd586, %fd15;
	fma.rn.f64 	%fd588, %fd587, %fd587, %fd585;
	ld.global.f64 	%fd589, [%rd144+-4176];
	sub.f64 	%fd590, %fd589, %fd15;
	fma.rn.f64 	%fd591, %fd590, %fd590, %fd588;
	ld.global.f64 	%fd592, [%rd144];
	sub.f64 	%fd593, %fd592, %fd15;
	fma.rn.f64 	%fd594, %fd593, %fd593, %fd591;
	ld.global.f64 	%fd595, [%rd144+4176];
	sub.f64 	%fd596, %fd595, %fd15;
	fma.rn.f64 	%fd597, %fd596, %fd596, %fd594;
	ld.global.f64 	%fd598, [%rd144+8352];
	sub.f64 	%fd599, %fd598, %fd15;
	fma.rn.f64 	%fd600, %fd599, %fd599, %fd597;
	ld.global.f64 	%fd601, [%rd144+12528];
	sub.f64 	%fd602, %fd601, %fd15;
	fma.rn.f64 	%fd603, %fd602, %fd602, %fd600;
	ld.global.f64 	%fd604, [%rd144+16704];
	sub.f64 	%fd605, %fd604, %fd15;
	fma.rn.f64 	%fd606, %fd605, %fd605, %fd603;
	ld.global.f64 	%fd607, [%rd144+20880];
	sub.f64 	%fd608, %fd607, %fd15;
	fma.rn.f64 	%fd609, %fd608, %fd608, %fd606;
	ld.global.f64 	%fd610, [%rd144+25056];
	sub.f64 	%fd611, %fd610, %fd15;
	fma.rn.f64 	%fd612, %fd611, %fd611, %fd609;
	ld.global.f64 	%fd613, [%rd144+29232];
	sub.f64 	%fd614, %fd613, %fd15;
	fma.rn.f64 	%fd1195, %fd614, %fd614, %fd612;
	add.s32 	%r402, %r402, 16;
	add.s32 	%r401, %r401, 8352;
	setp.ne.s32 	%p92, %r402, 0;
	@%p92 bra 	$L__BB0_126;
$L__BB0_127:
	setp.eq.s32 	%p93, %r32, 0;
	@%p93 bra 	$L__BB0_136;
	and.b32  	%r158, %r238, 7;
	setp.lt.u32 	%p94, %r32, 8;
	@%p94 bra 	$L__BB0_130;
	mad.lo.s32 	%r285, %r403, 522, %r1;
	mul.wide.s32 	%rd145, %r285, 8;
	add.s64 	%rd146, %rd2, %rd145;
	ld.global.f64 	%fd616, [%rd146];
	sub.f64 	%fd617, %fd616, %fd15;
	fma.rn.f64 	%fd618, %fd617, %fd617, %fd1195;
	ld.global.f64 	%fd619, [%rd146+4176];
	sub.f64 	%fd620, %fd619, %fd15;
	fma.rn.f64 	%fd621, %fd620, %fd620, %fd618;
	ld.global.f64 	%fd622, [%rd146+8352];
	sub.f64 	%fd623, %fd622, %fd15;
	fma.rn.f64 	%fd624, %fd623, %fd623, %fd621;
	ld.global.f64 	%fd625, [%rd146+12528];
	sub.f64 	%fd626, %fd625, %fd15;
	fma.rn.f64 	%fd627, %fd626, %fd626, %fd624;
	ld.global.f64 	%fd628, [%rd146+16704];
	sub.f64 	%fd629, %fd628, %fd15;
	fma.rn.f64 	%fd630, %fd629, %fd629, %fd627;
	ld.global.f64 	%fd631, [%rd146+20880];
	sub.f64 	%fd632, %fd631, %fd15;
	fma.rn.f64 	%fd633, %fd632, %fd632, %fd630;
	ld.global.f64 	%fd634, [%rd146+25056];
	sub.f64 	%fd635, %fd634, %fd15;
	fma.rn.f64 	%fd636, %fd635, %fd635, %fd633;
	ld.global.f64 	%fd637, [%rd146+29232];
	sub.f64 	%fd638, %fd637, %fd15;
	fma.rn.f64 	%fd1195, %fd638, %fd638, %fd636;
	add.s32 	%r403, %r403, 8;
$L__BB0_130:
	setp.eq.s32 	%p95, %r158, 0;
	@%p95 bra 	$L__BB0_136;
	and.b32  	%r161, %r238, 3;
	setp.lt.u32 	%p96, %r158, 4;
	@%p96 bra 	$L__BB0_133;
	mad.lo.s32 	%r286, %r403, 522, %r1;
	mul.wide.s32 	%rd147, %r286, 8;
	add.s64 	%rd148, %rd2, %rd147;
	ld.global.f64 	%fd640, [%rd148];
	sub.f64 	%fd641, %fd640, %fd15;
	fma.rn.f64 	%fd642, %fd641, %fd641, %fd1195;
	ld.global.f64 	%fd643, [%rd148+4176];
	sub.f64 	%fd644, %fd643, %fd15;
	fma.rn.f64 	%fd645, %fd644, %fd644, %fd642;
	ld.global.f64 	%fd646, [%rd148+8352];
	sub.f64 	%fd647, %fd646, %fd15;
	fma.rn.f64 	%fd648, %fd647, %fd647, %fd645;
	ld.global.f64 	%fd649, [%rd148+12528];
	sub.f64 	%fd650, %fd649, %fd15;
	fma.rn.f64 	%fd1195, %fd650, %fd650, %fd648;
	add.s32 	%r403, %r403, 4;
$L__BB0_133:
	setp.eq.s32 	%p97, %r161, 0;
	@%p97 bra 	$L__BB0_136;
	mad.lo.s32 	%r407, %r403, 522, %r1;
	neg.s32 	%r406, %r161;
$L__BB0_135:
	.pragma "nounroll";
	mul.wide.s32 	%rd149, %r407, 8;
	add.s64 	%rd150, %rd2, %rd149;
	ld.global.f64 	%fd651, [%rd150];
	sub.f64 	%fd652, %fd651, %fd15;
	fma.rn.f64 	%fd1195, %fd652, %fd652, %fd1195;
	add.s32 	%r407, %r407, 522;
	add.s32 	%r406, %r406, 1;
	setp.ne.s32 	%p98, %r406, 0;
	@%p98 bra 	$L__BB0_135;
$L__BB0_136:
	div.rn.f64 	%fd653, %fd1195, %fd14;
	add.s64 	%rd152, %rd1, %rd80;
	st.global.f64 	[%rd152], %fd653;
	bra.uni 	$L__BB0_216;
$L__BB0_137:
	setp.lt.s32 	%p99, %r238, 1;
	mov.f64 	%fd1186, 0d0000000000000000;
	@%p99 bra 	$L__BB0_150;
	add.s32 	%r288, %r238, -1;
	and.b32  	%r35, %r238, 15;
	setp.lt.u32 	%p100, %r288, 15;
	mov.f64 	%fd1186, 0d0000000000000000;
	mov.b32 	%r396, 0;
	@%p100 bra 	$L__BB0_141;
	and.b32  	%r396, %r238, 2147483632;
	neg.s32 	%r395, %r396;
	add.s64 	%rd24, %rd2, 33408;
	mov.f64 	%fd1186, 0d0000000000000000;
	mov.u32 	%r394, %r1;
$L__BB0_140:
	.pragma "nounroll";
	mul.wide.s32 	%rd153, %r394, 8;
	add.s64 	%rd154, %rd24, %rd153;
	ld.global.f64 	%fd658, [%rd154+-33408];
	sub.f64 	%fd659, %fd658, %fd15;
	fma.rn.f64 	%fd660, %fd659, %fd659, %fd1186;
	ld.global.f64 	%fd661, [%rd154+-29232];
	sub.f64 	%fd662, %fd661, %fd15;
	fma.rn.f64 	%fd663, %fd662, %fd662, %fd660;
	ld.global.f64 	%fd664, [%rd154+-25056];
	sub.f64 	%fd665, %fd664, %fd15;
	fma.rn.f64 	%fd666, %fd665, %fd665, %fd663;
	ld.global.f64 	%fd667, [%rd154+-20880];
	sub.f64 	%fd668, %fd667, %fd15;
	fma.rn.f64 	%fd669, %fd668, %fd668, %fd666;
	ld.global.f64 	%fd670, [%rd154+-16704];
	sub.f64 	%fd671, %fd670, %fd15;
	fma.rn.f64 	%fd672, %fd671, %fd671, %fd669;
	ld.global.f64 	%fd673, [%rd154+-12528];
	sub.f64 	%fd674, %fd673, %fd15;
	fma.rn.f64 	%fd675, %fd674, %fd674, %fd672;
	ld.global.f64 	%fd676, [%rd154+-8352];
	sub.f64 	%fd677, %fd676, %fd15;
	fma.rn.f64 	%fd678, %fd677, %fd677, %fd675;
	ld.global.f64 	%fd679, [%rd154+-4176];
	sub.f64 	%fd680, %fd679, %fd15;
	fma.rn.f64 	%fd681, %fd680, %fd680, %fd678;
	ld.global.f64 	%fd682, [%rd154];
	sub.f64 	%fd683, %fd682, %fd15;
	fma.rn.f64 	%fd684, %fd683, %fd683, %fd681;
	ld.global.f64 	%fd685, [%rd154+4176];
	sub.f64 	%fd686, %fd685, %fd15;
	fma.rn.f64 	%fd687, %fd686, %fd686, %fd684;
	ld.global.f64 	%fd688, [%rd154+8352];
	sub.f64 	%fd689, %fd688, %fd15;
	fma.rn.f64 	%fd690, %fd689, %fd689, %fd687;
	ld.global.f64 	%fd691, [%rd154+12528];
	sub.f64 	%fd692, %fd691, %fd15;
	fma.rn.f64 	%fd693, %fd692, %fd692, %fd690;
	ld.global.f64 	%fd694, [%rd154+16704];
	sub.f64 	%fd695, %fd694, %fd15;
	fma.rn.f64 	%fd696, %fd695, %fd695, %fd693;
	ld.global.f64 	%fd697, [%rd154+20880];
	sub.f64 	%fd698, %fd697, %fd15;
	fma.rn.f64 	%fd699, %fd698, %fd698, %fd696;
	ld.global.f64 	%fd700, [%rd154+25056];
	sub.f64 	%fd701, %fd700, %fd15;
	fma.rn.f64 	%fd702, %fd701, %fd701, %fd699;
	ld.global.f64 	%fd703, [%rd154+29232];
	sub.f64 	%fd704, %fd703, %fd15;
	fma.rn.f64 	%fd1186, %fd704, %fd704, %fd702;
	add.s32 	%r395, %r395, 16;
	add.s32 	%r394, %r394, 8352;
	setp.ne.s32 	%p101, %r395, 0;
	@%p101 bra 	$L__BB0_140;
$L__BB0_141:
	setp.eq.s32 	%p102, %r35, 0;
	@%p102 bra 	$L__BB0_150;
	and.b32  	%r141, %r238, 7;
	setp.lt.u32 	%p103, %r35, 8;
	@%p103 bra 	$L__BB0_144;
	mad.lo.s32 	%r289, %r396, 522, %r1;
	mul.wide.s32 	%rd155, %r289, 8;
	add.s64 	%rd156, %rd2, %rd155;
	ld.global.f64 	%fd706, [%rd156];
	sub.f64 	%fd707, %fd706, %fd15;
	fma.rn.f64 	%fd708, %fd707, %fd707, %fd1186;
	ld.global.f64 	%fd709, [%rd156+4176];
	sub.f64 	%fd710, %fd709, %fd15;
	fma.rn.f64 	%fd711, %fd710, %fd710, %fd708;
	ld.global.f64 	%fd712, [%rd156+8352];
	sub.f64 	%fd713, %fd712, %fd15;
	fma.rn.f64 	%fd714, %fd713, %fd713, %fd711;
	ld.global.f64 	%fd715, [%rd156+12528];
	sub.f64 	%fd716, %fd715, %fd15;
	fma.rn.f64 	%fd717, %fd716, %fd716, %fd714;
	ld.global.f64 	%fd718, [%rd156+16704];
	sub.f64 	%fd719, %fd718, %fd15;
	fma.rn.f64 	%fd720, %fd719, %fd719, %fd717;
	ld.global.f64 	%fd721, [%rd156+20880];
	sub.f64 	%fd722, %fd721, %fd15;
	fma.rn.f64 	%fd723, %fd722, %fd722, %fd720;
	ld.global.f64 	%fd724, [%rd156+25056];
	sub.f64 	%fd725, %fd724, %fd15;
	fma.rn.f64 	%fd726, %fd725, %fd725, %fd723;
	ld.global.f64 	%fd727, [%rd156+29232];
	sub.f64 	%fd728, %fd727, %fd15;
	fma.rn.f64 	%fd1186, %fd728, %fd728, %fd726;
	add.s32 	%r396, %r396, 8;
$L__BB0_144:
	setp.eq.s32 	%p104, %r141, 0;
	@%p104 bra 	$L__BB0_150;
	and.b32  	%r144, %r238, 3;
	setp.lt.u32 	%p105, %r141, 4;
	@%p105 bra 	$L__BB0_147;
	mad.lo.s32 	%r290, %r396, 522, %r1;
	mul.wide.s32 	%rd157, %r290, 8;
	add.s64 	%rd158, %rd2, %rd157;
	ld.global.f64 	%fd730, [%rd158];
	sub.f64 	%fd731, %fd730, %fd15;
	fma.rn.f64 	%fd732, %fd731, %fd731, %fd1186;
	ld.global.f64 	%fd733, [%rd158+4176];
	sub.f64 	%fd734, %fd733, %fd15;
	fma.rn.f64 	%fd735, %fd734, %fd734, %fd732;
	ld.global.f64 	%fd736, [%rd158+8352];
	sub.f64 	%fd737, %fd736, %fd15;
	fma.rn.f64 	%fd738, %fd737, %fd737, %fd735;
	ld.global.f64 	%fd739, [%rd158+12528];
	sub.f64 	%fd740, %fd739, %fd15;
	fma.rn.f64 	%fd1186, %fd740, %fd740, %fd738;
	add.s32 	%r396, %r396, 4;
$L__BB0_147:
	setp.eq.s32 	%p106, %r144, 0;
	@%p106 bra 	$L__BB0_150;
	mad.lo.s32 	%r400, %r396, 522, %r1;
	neg.s32 	%r399, %r144;
$L__BB0_149:
	.pragma "nounroll";
	mul.wide.s32 	%rd159, %r400, 8;
	add.s64 	%rd160, %rd2, %rd159;
	ld.global.f64 	%fd741, [%rd160];
	sub.f64 	%fd742, %fd741, %fd15;
	fma.rn.f64 	%fd1186, %fd742, %fd742, %fd1186;
	add.s32 	%r400, %r400, 522;
	add.s32 	%r399, %r399, 1;
	setp.ne.s32 	%p107, %r399, 0;
	@%p107 bra 	$L__BB0_149;
$L__BB0_150:
	div.rn.f64 	%fd743, %fd1186, %fd14;
	add.s64 	%rd162, %rd1, %rd80;
	st.global.f64 	[%rd162], %fd743;
	bra.uni 	$L__BB0_216;
$L__BB0_151:
	setp.lt.s32 	%p146, %r238, 1;
	mov.f64 	%fd1144, 0d0000000000000000;
	@%p146 bra 	$L__BB0_164;
	add.s32 	%r346, %r238, -1;
	and.b32  	%r42, %r238, 15;
	setp.lt.u32 	%p147, %r346, 15;
	mov.b32 	%r360, 0;
	mov.f64 	%fd1144, 0d0000000000000000;
	@%p147 bra 	$L__BB0_155;
	and.b32  	%r360, %r238, 2147483632;
	neg.s32 	%r358, %r360;
	add.s64 	%rd26, %rd2, 33408;
	mov.f64 	%fd1144, 0d0000000000000000;
	mov.u32 	%r357, %r1;
$L__BB0_154:
	.pragma "nounroll";
	mul.wide.s32 	%rd189, %r357, 8;
	add.s64 	%rd190, %rd26, %rd189;
	ld.global.f64 	%fd1041, [%rd190+-33408];
	sub.f64 	%fd1042, %fd1041, %fd15;
	fma.rn.f64 	%fd1043, %fd1042, %fd1042, %fd1144;
	ld.global.f64 	%fd1044, [%rd190+-29232];
	sub.f64 	%fd1045, %fd1044, %fd15;
	fma.rn.f64 	%fd1046, %fd1045, %fd1045, %fd1043;
	ld.global.f64 	%fd1047, [%rd190+-25056];
	sub.f64 	%fd1048, %fd1047, %fd15;
	fma.rn.f64 	%fd1049, %fd1048, %fd1048, %fd1046;
	ld.global.f64 	%fd1050, [%rd190+-20880];
	sub.f64 	%fd1051, %fd1050, %fd15;
	fma.rn.f64 	%fd1052, %fd1051, %fd1051, %fd1049;
	ld.global.f64 	%fd1053, [%rd190+-16704];
	sub.f64 	%fd1054, %fd1053, %fd15;
	fma.rn.f64 	%fd1055, %fd1054, %fd1054, %fd1052;
	ld.global.f64 	%fd1056, [%rd190+-12528];
	sub.f64 	%fd1057, %fd1056, %fd15;
	fma.rn.f64 	%fd1058, %fd1057, %fd1057, %fd1055;
	ld.global.f64 	%fd1059, [%rd190+-8352];
	sub.f64 	%fd1060, %fd1059, %fd15;
	fma.rn.f64 	%fd1061, %fd1060, %fd1060, %fd1058;
	ld.global.f64 	%fd1062, [%rd190+-4176];
	sub.f64 	%fd1063, %fd1062, %fd15;
	fma.rn.f64 	%fd1064, %fd1063, %fd1063, %fd1061;
	ld.global.f64 	%fd1065, [%rd190];
	sub.f64 	%fd1066, %fd1065, %fd15;
	fma.rn.f64 	%fd1067, %fd1066, %fd1066, %fd1064;
	ld.global.f64 	%fd1068, [%rd190+4176];
	sub.f64 	%fd1069, %fd1068, %fd15;
	fma.rn.f64 	%fd1070, %fd1069, %fd1069, %fd1067;
	ld.global.f64 	%fd1071, [%rd190+8352];
	sub.f64 	%fd1072, %fd1071, %fd15;
	fma.rn.f64 	%fd1073, %fd1072, %fd1072, %fd1070;
	ld.global.f64 	%fd1074, [%rd190+12528];
	sub.f64 	%fd1075, %fd1074, %fd15;
	fma.rn.f64 	%fd1076, %fd1075, %fd1075, %fd1073;
	ld.global.f64 	%fd1077, [%rd190+16704];
	sub.f64 	%fd1078, %fd1077, %fd15;
	fma.rn.f64 	%fd1079, %fd1078, %fd1078, %fd1076;
	ld.global.f64 	%fd1080, [%rd190+20880];
	sub.f64 	%fd1081, %fd1080, %fd15;
	fma.rn.f64 	%fd1082, %fd1081, %fd1081, %fd1079;
	ld.global.f64 	%fd1083, [%rd190+25056];
	sub.f64 	%fd1084, %fd1083, %fd15;
	fma.rn.f64 	%fd1085, %fd1084, %fd1084, %fd1082;
	ld.global.f64 	%fd1086, [%rd190+29232];
	sub.f64 	%fd1087, %fd1086, %fd15;
	fma.rn.f64 	%fd1144, %fd1087, %fd1087, %fd1085;
	add.s32 	%r358, %r358, 16;
	add.s32 	%r357, %r357, 8352;
	setp.ne.s32 	%p148, %r358, 0;
	@%p148 bra 	$L__BB0_154;
$L__BB0_155:
	setp.eq.s32 	%p149, %r42, 0;
	@%p149 bra 	$L__BB0_164;
	and.b32  	%r50, %r238, 7;
	setp.lt.u32 	%p150, %r42, 8;
	@%p150 bra 	$L__BB0_158;
	mad.lo.s32 	%r347, %r360, 522, %r1;
	mul.wide.s32 	%rd191, %r347, 8;
	add.s64 	%rd192, %rd2, %rd191;
	ld.global.f64 	%fd1089, [%rd192];
	sub.f64 	%fd1090, %fd1089, %fd15;
	fma.rn.f64 	%fd1091, %fd1090, %fd1090, %fd1144;
	ld.global.f64 	%fd1092, [%rd192+4176];
	sub.f64 	%fd1093, %fd1092, %fd15;
	fma.rn.f64 	%fd1094, %fd1093, %fd1093, %fd1091;
	ld.global.f64 	%fd1095, [%rd192+8352];
	sub.f64 	%fd1096, %fd1095, %fd15;
	fma.rn.f64 	%fd1097, %fd1096, %fd1096, %fd1094;
	ld.global.f64 	%fd1098, [%rd192+12528];
	sub.f64 	%fd1099, %fd1098, %fd15;
	fma.rn.f64 	%fd1100, %fd1099, %fd1099, %fd1097;
	ld.global.f64 	%fd1101, [%rd192+16704];
	sub.f64 	%fd1102, %fd1101, %fd15;
	fma.rn.f64 	%fd1103, %fd1102, %fd1102, %fd1100;
	ld.global.f64 	%fd1104, [%rd192+20880];
	sub.f64 	%fd1105, %fd1104, %fd15;
	fma.rn.f64 	%fd1106, %fd1105, %fd1105, %fd1103;
	ld.global.f64 	%fd1107, [%rd192+25056];
	sub.f64 	%fd1108, %fd1107, %fd15;
	fma.rn.f64 	%fd1109, %fd1108, %fd1108, %fd1106;
	ld.global.f64 	%fd1110, [%rd192+29232];
	sub.f64 	%fd1111, %fd1110, %fd15;
	fma.rn.f64 	%fd1144, %fd1111, %fd1111, %fd1109;
	add.s32 	%r360, %r360, 8;
$L__BB0_158:
	setp.eq.s32 	%p151, %r50, 0;
	@%p151 bra 	$L__BB0_164;
	and.b32  	%r53, %r238, 3;
	setp.lt.u32 	%p152, %r50, 4;
	@%p152 bra 	$L__BB0_161;
	mad.lo.s32 	%r348, %r360, 522, %r1;
	mul.wide.s32 	%rd193, %r348, 8;
	add.s64 	%rd194, %rd2, %rd193;
	ld.global.f64 	%fd1113, [%rd194];
	sub.f64 	%fd1114, %fd1113, %fd15;
	fma.rn.f64 	%fd1115, %fd1114, %fd1114, %fd1144;
	ld.global.f64 	%fd1116, [%rd194+4176];
	sub.f64 	%fd1117, %fd1116, %fd15;
	fma.rn.f64 	%fd1118, %fd1117, %fd1117, %fd1115;
	ld.global.f64 	%fd1119, [%rd194+8352];
	sub.f64 	%fd1120, %fd1119, %fd15;
	fma.rn.f64 	%fd1121, %fd1120, %fd1120, %fd1118;
	ld.global.f64 	%fd1122, [%rd194+12528];
	sub.f64 	%fd1123, %fd1122, %fd15;
	fma.rn.f64 	%fd1144, %fd1123, %fd1123, %fd1121;
	add.s32 	%r360, %r360, 4;
$L__BB0_161:
	setp.eq.s32 	%p153, %r53, 0;
	@%p153 bra 	$L__BB0_164;
	mad.lo.s32 	%r363, %r360, 522, %r1;
	neg.s32 	%r362, %r53;
$L__BB0_163:
	.pragma "nounroll";
	mul.wide.s32 	%rd195, %r363, 8;
	add.s64 	%rd196, %rd2, %rd195;
	ld.global.f64 	%fd1124, [%rd196];
	sub.f64 	%fd1125, %fd1124, %fd15;
	fma.rn.f64 	%fd1144, %fd1125, %fd1125, %fd1144;
	add.s32 	%r363, %r363, 522;
	add.s32 	%r362, %r362, 1;
	setp.ne.s32 	%p154, %r362, 0;
	@%p154 bra 	$L__BB0_163;
$L__BB0_164:
	div.rn.f64 	%fd1126, %fd1144, %fd14;
	add.s64 	%rd198, %rd1, %rd80;
	st.global.f64 	[%rd198], %fd1126;
	bra.uni 	$L__BB0_216;
$L__BB0_165:
	fma.rn.f64 	%fd930, %fd1146, 0d7FF0000000000000, 0d7FF0000000000000;
	{
	.reg .b32 %temp; 
	mov.b64 	{%temp, %r307}, %fd1146;
	}
	and.b32  	%r308, %r307, 2147483647;
	setp.eq.s32 	%p131, %r308, 0;
	selp.f64 	%fd1148, 0dFFF0000000000000, %fd930, %p131;
$L__BB0_166:
	mul.f64 	%fd962, %fd1148, 0d3C7777D0FFDA0D24;
	fma.rn.f64 	%fd963, %fd1148, 0d3FF71547652B82FE, %fd962;
	mul.f64 	%fd964, %fd31, %fd963;
	sub.f64 	%fd1149, %fd1149, %fd964;
$L__BB0_167:
	ld.global.f64 	%fd965, [%rd27+4176];
	div.rn.f64 	%fd42, %fd965, %fd14;
	setp.leu.f64 	%p133, %fd42, 0d0000000000000000;
	@%p133 bra 	$L__BB0_176;
	{
	.reg .b32 %temp; 
	mov.b64 	{%temp, %r371}, %fd42;
	}
	{
	.reg .b32 %temp; 
	mov.b64 	{%r372, %temp}, %fd42;
	}
	setp.gt.s32 	%p134, %r371, 1048575;
	mov.b32 	%r373, -1023;
	mov.f64 	%fd1150, %fd42;
	@%p134 bra 	$L__BB0_170;
	mul.f64 	%fd1150, %fd42, 0d4350000000000000;
	{
	.reg .b32 %temp; 
	mov.b64 	{%temp, %r371}, %fd1150;
	}
	{
	.reg .b32 %temp; 
	mov.b64 	{%r372, %temp}, %fd1150;
	}
	mov.b32 	%r373, -1077;
$L__BB0_170:
	add.s32 	%r319, %r371, -1;
	setp.lt.u32 	%p135, %r319, 2146435071;
	@%p135 bra 	$L__BB0_172;
	fma.rn.f64 	%fd966, %fd1150, 0d7FF0000000000000, 0d7FF0000000000000;
	{
	.reg .b32 %temp; 
	mov.b64 	{%temp, %r320}, %fd1150;
	}
	and.b32  	%r321, %r320, 2147483647;
	setp.eq.s32 	%p136, %r321, 0;
	selp.f64 	%fd1152, 0dFFF0000000000000, %fd966, %p136;
	bra.uni 	$L__BB0_175;
$L__BB0_172:
	shr.u32 	%r322, %r371, 20;
	add.s32 	%r374, %r373, %r322;
	and.b32  	%r323, %r371, 1048575;
	or.b32  	%r324, %r323, 1072693248;
	mov.b64 	%fd1151, {%r372, %r324};
	setp.lt.u32 	%p137, %r324, 1073127583;
	@%p137 bra 	$L__BB0_174;
	{
	.reg .b32 %temp; 
	mov.b64 	{%r325, %temp}, %fd1151;
	}
	{
	.reg .b32 %temp; 
	mov.b64 	{%temp, %r326}, %fd1151;
	}
	add.s32 	%r327, %r326, -1048576;
	mov.b64 	%fd1151, {%r325, %r327};
	add.s32 	%r374, %r374, 1;
$L__BB0_174:
	add.f64 	%fd967, %fd1151, 0dBFF0000000000000;
	add.f64 	%fd968, %fd1151, 0d3FF0000000000000;
	rcp.approx.ftz.f64 	%fd969, %fd968;
	neg.f64 	%fd970, %fd968;
	fma.rn.f64 	%fd971, %fd970, %fd969, 0d3FF0000000000000;
	fma.rn.f64 	%fd972, %fd971, %fd971, %fd971;
	fma.rn.f64 	%fd973, %fd972, %fd969, %fd969;
	mul.f64 	%fd974, %fd967, %fd973;
	fma.rn.f64 	%fd975, %fd967, %fd973, %fd974;
	mul.f64 	%fd976, %fd975, %fd975;
	fma.rn.f64 	%fd977, %fd976, 0d3EB1380B3AE80F1E, 0d3ED0EE258B7A8B04;
	fma.rn.f64 	%fd978, %fd977, %fd976, 0d3EF3B2669F02676F;
	fma.rn.f64 	%fd979, %fd978, %fd976, 0d3F1745CBA9AB0956;
	fma.rn.f64 	%fd980, %fd979, %fd976, 0d3F3C71C72D1B5154;
	fma.rn.f64 	%fd981, %fd980, %fd976, 0d3F624924923BE72D;
	fma.rn.f64 	%fd982, %fd981, %fd976, 0d3F8999999999A3C4;
	fma.rn.f64 	%fd983, %fd982, %fd976, 0d3FB5555555555554;
	sub.f64 	%fd984, %fd967, %fd975;
	add.f64 	%fd985, %fd984, %fd984;
	neg.f64 	%fd986, %fd975;
	fma.rn.f64 	%fd987, %fd986, %fd967, %fd985;
	mul.f64 	%fd988, %fd973, %fd987;
	mul.f64 	%fd989, %fd976, %fd983;
	fma.rn.f64 	%fd990, %fd989, %fd975, %fd988;
	xor.b32  	%r328, %r374, -2147483648;
	mov.b32 	%r329, 1127219200;
	mov.b64 	%fd991, {%r328, %r329};
	sub.f64 	%fd992, %fd991, %fd16;
	fma.rn.f64 	%fd993, %fd992, 0d3FE62E42FEFA39EF, %fd975;
	fma.rn.f64 	%fd994, %fd992, 0dBFE62E42FEFA39EF, %fd993;
	sub.f64 	%fd995, %fd994, %fd975;
	sub.f64 	%fd996, %fd990, %fd995;
	fma.rn.f64 	%fd997, %fd992, 0d3C7ABC9E3B39803F, %fd996;
	add.f64 	%fd1152, %fd993, %fd997;
$L__BB0_175:
	mul.f64 	%fd998, %fd1152, 0d3C7777D0FFDA0D24;
	fma.rn.f64 	%fd999, %fd1152, 0d3FF71547652B82FE, %fd998;
	mul.f64 	%fd1000, %fd42, %fd999;
	sub.f64 	%fd1149, %fd1149, %fd1000;
$L__BB0_176:
	add.s32 	%r366, %r366, 2;
	add.s32 	%r375, %r375, 1044;
	add.s32 	%r364, %r364, 1044;
	setp.ne.s32 	%p138, %r366, 0;
	@%p138 bra 	$L__BB0_23;
$L__BB0_177:
	and.b32  	%r330, %r238, 1;
	setp.eq.b32 	%p139, %r330, 1;
	not.pred 	%p140, %p139;
	@%p140 bra 	$L__BB0_187;
	add.s32 	%r331, %r375, %r1;
	mul.wide.s32 	%rd184, %r331, 8;
	add.s64 	%rd185, %rd2, %rd184;
	ld.global.f64 	%fd1001, [%rd185];
	div.rn.f64 	%fd55, %fd1001, %fd14;
	setp.leu.f64 	%p141, %fd55, 0d0000000000000000;
	@%p141 bra 	$L__BB0_187;
	{
	.reg .b32 %temp; 
	mov.b64 	{%temp, %r376}, %fd55;
	}
	{
	.reg .b32 %temp; 
	mov.b64 	{%r377, %temp}, %fd55;
	}
	setp.gt.s32 	%p142, %r376, 1048575;
	mov.b32 	%r378, -1023;
	mov.f64 	%fd1156, %fd55;
	@%p142 bra 	$L__BB0_181;
	mul.f64 	%fd1156, %fd55, 0d4350000000000000;
	{
	.reg .b32 %temp; 
	mov.b64 	{%temp, %r376}, %fd1156;
	}
	{
	.reg .b32 %temp; 
	mov.b64 	{%r377, %temp}, %fd1156;
	}
	mov.b32 	%r378, -1077;
$L__BB0_181:
	add.s32 	%r334, %r376, -1;
	setp.lt.u32 	%p143, %r334, 2146435071;
	@%p143 bra 	$L__BB0_183;
	fma.rn.f64 	%fd1002, %fd1156, 0d7FF0000000000000, 0d7FF0000000000000;
	{
	.reg .b32 %temp; 
	mov.b64 	{%temp, %r335}, %fd1156;
	}
	and.b32  	%r336, %r335, 2147483647;
	setp.eq.s32 	%p144, %r336, 0;
	selp.f64 	%fd1158, 0dFFF0000000000000, %fd1002, %p144;
	bra.uni 	$L__BB0_186;
$L__BB0_183:
	shr.u32 	%r337, %r376, 20;
	add.s32 	%r379, %r378, %r337;
	and.b32  	%r338, %r376, 1048575;
	or.b32  	%r339, %r338, 1072693248;
	mov.b64 	%fd1157, {%r377, %r339};
	setp.lt.u32 	%p145, %r339, 1073127583;
	@%p145 bra 	$L__BB0_185;
	{
	.reg .b32 %temp; 
	mov.b64 	{%r340, %temp}, %fd1157;
	}
	{
	.reg .b32 %temp; 
	mov.b64 	{%temp, %r341}, %fd1157;
	}
	add.s32 	%r342, %r341, -1048576;
	mov.b64 	%fd1157, {%r340, %r342};
	add.s32 	%r379, %r379, 1;
$L__BB0_185:
	add.f64 	%fd1003, %fd1157, 0dBFF0000000000000;
	add.f64 	%fd1004, %fd1157, 0d3FF0000000000000;
	rcp.approx.ftz.f64 	%fd1005, %fd1004;
	neg.f64 	%fd1006, %fd1004;
	fma.rn.f64 	%fd1007, %fd1006, %fd1005, 0d3FF0000000000000;
	fma.rn.f64 	%fd1008, %fd1007, %fd1007, %fd1007;
	fma.rn.f64 	%fd1009, %fd1008, %fd1005, %fd1005;
	mul.f64 	%fd1010, %fd1003, %fd1009;
	fma.rn.f64 	%fd1011, %fd1003, %fd1009, %fd1010;
	mul.f64 	%fd1012, %fd1011, %fd1011;
	fma.rn.f64 	%fd1013, %fd1012, 0d3EB1380B3AE80F1E, 0d3ED0EE258B7A8B04;
	fma.rn.f64 	%fd1014, %fd1013, %fd1012, 0d3EF3B2669F02676F;
	fma.rn.f64 	%fd1015, %fd1014, %fd1012, 0d3F1745CBA9AB0956;
	fma.rn.f64 	%fd1016, %fd1015, %fd1012, 0d3F3C71C72D1B5154;
	fma.rn.f64 	%fd1017, %fd1016, %fd1012, 0d3F624924923BE72D;
	fma.rn.f64 	%fd1018, %fd1017, %fd1012, 0d3F8999999999A3C4;
	fma.rn.f64 	%fd1019, %fd1018, %fd1012, 0d3FB5555555555554;
	sub.f64 	%fd1020, %fd1003, %fd1011;
	add.f64 	%fd1021, %fd1020, %fd1020;
	neg.f64 	%fd1022, %fd1011;
	fma.rn.f64 	%fd1023, %fd1022, %fd1003, %fd1021;
	mul.f64 	%fd1024, %fd1009, %fd1023;
	mul.f64 	%fd1025, %fd1012, %fd1019;
	fma.rn.f64 	%fd1026, %fd1025, %fd1011, %fd1024;
	xor.b32  	%r343, %r379, -2147483648;
	mov.b32 	%r344, 1127219200;
	mov.b64 	%fd1027, {%r343, %r344};
	sub.f64 	%fd1028, %fd1027, %fd16;
	fma.rn.f64 	%fd1029, %fd1028, 0d3FE62E42FEFA39EF, %fd1011;
	fma.rn.f64 	%fd1030, %fd1028, 0dBFE62E42FEFA39EF, %fd1029;
	sub.f64 	%fd1031, %fd1030, %fd1011;
	sub.f64 	%fd1032, %fd1026, %fd1031;
	fma.rn.f64 	%fd1033, %fd1028, 0d3C7ABC9E3B39803F, %fd1032;
	add.f64 	%fd1158, %fd1029, %fd1033;
$L__BB0_186:
	mul.f64 	%fd1034, %fd1158, 0d3C7777D0FFDA0D24;
	fma.rn.f64 	%fd1035, %fd1158, 0d3FF71547652B82FE, %fd1034;
	mul.f64 	%fd1036, %fd55, %fd1035;
	sub.f64 	%fd1149, %fd1149, %fd1036;
$L__BB0_187:
	cvta.to.global.u64 	%rd186, %rd37;
	add.s64 	%rd188, %rd186, %rd80;
	st.global.f64 	[%rd188], %fd1149;
	bra.uni 	$L__BB0_216;
$L__BB0_188:
	setp.lt.s32 	%p117, %r238, 1;
	mov.f64 	%fd1168, 0d0000000000000000;
	@%p117 bra 	$L__BB0_201;
	add.s32 	%r296, %r238, -1;
	and.b32  	%r99, %r238, 15;
	setp.lt.u32 	%p118, %r296, 15;
	mov.b32 	%r383, 0;
	mov.f64 	%fd1168, 0d0000000000000000;
	@%p118 bra 	$L__BB0_192;
	and.b32  	%r383, %r238, 2147483632;
	neg.s32 	%r381, %r383;
	add.s64 	%rd28, %rd2, 33408;
	mov.f64 	%fd1168, 0d0000000000000000;
	mov.u32 	%r380, %r1;
$L__BB0_191:
	.pragma "nounroll";
	mul.wide.s32 	%rd173, %r380, 8;
	add.s64 	%rd174, %rd28, %rd173;
	ld.global.f64 	%fd839, [%rd174+-33408];
	sub.f64 	%fd840, %fd839, %fd15;
	fma.rn.f64 	%fd841, %fd840, %fd840, %fd1168;
	ld.global.f64 	%fd842, [%rd174+-29232];
	sub.f64 	%fd843, %fd842, %fd15;
	fma.rn.f64 	%fd844, %fd843, %fd843, %fd841;
	ld.global.f64 	%fd845, [%rd174+-25056];
	sub.f64 	%fd846, %fd845, %fd15;
	fma.rn.f64 	%fd847, %fd846, %fd846, %fd844;
	ld.global.f64 	%fd848, [%rd174+-20880];
	sub.f64 	%fd849, %fd848, %fd15;
	fma.rn.f64 	%fd850, %fd849, %fd849, %fd847;
	ld.global.f64 	%fd851, [%rd174+-16704];
	sub.f64 	%fd852, %fd851, %fd15;
	fma.rn.f64 	%fd853, %fd852, %fd852, %fd850;
	ld.global.f64 	%fd854, [%rd174+-12528];
	sub.f64 	%fd855, %fd854, %fd15;
	fma.rn.f64 	%fd856, %fd855, %fd855, %fd853;
	ld.global.f64 	%fd857, [%rd174+-8352];
	sub.f64 	%fd858, %fd857, %fd15;
	fma.rn.f64 	%fd859, %fd858, %fd858, %fd856;
	ld.global.f64 	%fd860, [%rd174+-4176];
	sub.f64 	%fd861, %fd860, %fd15;
	fma.rn.f64 	%fd862, %fd861, %fd861, %fd859;
	ld.global.f64 	%fd863, [%rd174];
	sub.f64 	%fd864, %fd863, %fd15;
	fma.rn.f64 	%fd865, %fd864, %fd864, %fd862;
	ld.global.f64 	%fd866, [%rd174+4176];
	sub.f64 	%fd867, %fd866, %fd15;
	fma.rn.f64 	%fd868, %fd867, %fd867, %fd865;
	ld.global.f64 	%fd869, [%rd174+8352];
	sub.f64 	%fd870, %fd869, %fd15;
	fma.rn.f64 	%fd871, %fd870, %fd870, %fd868;
	ld.global.f64 	%fd872, [%rd174+12528];
	sub.f64 	%fd873, %fd872, %fd15;
	fma.rn.f64 	%fd874, %fd873, %fd873, %fd871;
	ld.global.f64 	%fd875, [%rd174+16704];
	sub.f64 	%fd876, %fd875, %fd15;
	fma.rn.f64 	%fd877, %fd876, %fd876, %fd874;
	ld.global.f64 	%fd878, [%rd174+20880];
	sub.f64 	%fd879, %fd878, %fd15;
	fma.rn.f64 	%fd880, %fd879, %fd879, %fd877;
	ld.global.f64 	%fd881, [%rd174+25056];
	sub.f64 	%fd882, %fd881, %fd15;
	fma.rn.f64 	%fd883, %fd882, %fd882, %fd880;
	ld.global.f64 	%fd884, [%rd174+29232];
	sub.f64 	%fd885, %fd884, %fd15;
	fma.rn.f64 	%fd1168, %fd885, %fd885, %fd883;
	add.s32 	%r381, %r381, 16;
	add.s32 	%r380, %r380, 8352;
	setp.ne.s32 	%p119, %r381, 0;
	@%p119 bra 	$L__BB0_191;
$L__BB0_192:
	setp.eq.s32 	%p120, %r99, 0;
	@%p120 bra 	$L__BB0_201;
	and.b32  	%r107, %r238, 7;
	setp.lt.u32 	%p121, %r99, 8;
	@%p121 bra 	$L__BB0_195;
	mad.lo.s32 	%r297, %r383, 522, %r1;
	mul.wide.s32 	%rd175, %r297, 8;
	add.s64 	%rd176, %rd2, %rd175;
	ld.global.f64 	%fd887, [%rd176];
	sub.f64 	%fd888, %fd887, %fd15;
	fma.rn.f64 	%fd889, %fd888, %fd888, %fd1168;
	ld.global.f64 	%fd890, [%rd176+4176];
	sub.f64 	%fd891, %fd890, %fd15;
	fma.rn.f64 	%fd892, %fd891, %fd891, %fd889;
	ld.global.f64 	%fd893, [%rd176+8352];
	sub.f64 	%fd894, %fd893, %fd15;
	fma.rn.f64 	%fd895, %fd894, %fd894, %fd892;
	ld.global.f64 	%fd896, [%rd176+12528];
	sub.f64 	%fd897, %fd896, %fd15;
	fma.rn.f64 	%fd898, %fd897, %fd897, %fd895;
	ld.global.f64 	%fd899, [%rd176+16704];
	sub.f64 	%fd900, %fd899, %fd15;
	fma.rn.f64 	%fd901, %fd900, %fd900, %fd898;
	ld.global.f64 	%fd902, [%rd176+20880];
	sub.f64 	%fd903, %fd902, %fd15;
	fma.rn.f64 	%fd904, %fd903, %fd903, %fd901;
	ld.global.f64 	%fd905, [%rd176+25056];
	sub.f64 	%fd906, %fd905, %fd15;
	fma.rn.f64 	%fd907, %fd906, %fd906, %fd904;
	ld.global.f64 	%fd908, [%rd176+29232];
	sub.f64 	%fd909, %fd908, %fd15;
	fma.rn.f64 	%fd1168, %fd909, %fd909, %fd907;
	add.s32 	%r383, %r383, 8;
$L__BB0_195:
	setp.eq.s32 	%p122, %r107, 0;
	@%p122 bra 	$L__BB0_201;
	and.b32  	%r110, %r238, 3;
	setp.lt.u32 	%p123, %r107, 4;
	@%p123 bra 	$L__BB0_198;
	mad.lo.s32 	%r298, %r383, 522, %r1;
	mul.wide.s32 	%rd177, %r298, 8;
	add.s64 	%rd178, %rd2, %rd177;
	ld.global.f64 	%fd911, [%rd178];
	sub.f64 	%fd912, %fd911, %fd15;
	fma.rn.f64 	%fd913, %fd912, %fd912, %fd1168;
	ld.global.f64 	%fd914, [%rd178+4176];
	sub.f64 	%fd915, %fd914, %fd15;
	fma.rn.f64 	%fd916, %fd915, %fd915, %fd913;
	ld.global.f64 	%fd917, [%rd178+8352];
	sub.f64 	%fd918, %fd917, %fd15;
	fma.rn.f64 	%fd919, %fd918, %fd918, %fd916;
	ld.global.f64 	%fd920, [%rd178+12528];
	sub.f64 	%fd921, %fd920, %fd15;
	fma.rn.f64 	%fd1168, %fd921, %fd921, %fd919;
	add.s32 	%r383, %r383, 4;
$L__BB0_198:
	setp.eq.s32 	%p124, %r110, 0;
	@%p124 bra 	$L__BB0_201;
	mad.lo.s32 	%r386, %r383, 522, %r1;
	neg.s32 	%r385, %r110;
$L__BB0_200:
	.pragma "nounroll";
	mul.wide.s32 	%rd179, %r386, 8;
	add.s64 	%rd180, %rd2, %rd179;
	ld.global.f64 	%fd922, [%rd180];
	sub.f64 	%fd923, %fd922, %fd15;
	fma.rn.f64 	%fd1168, %fd923, %fd923, %fd1168;
	add.s32 	%r386, %r386, 522;
	add.s32 	%r385, %r385, 1;
	setp.ne.s32 	%p125, %r385, 0;
	@%p125 bra 	$L__BB0_200;
$L__BB0_201:
	div.rn.f64 	%fd924, %fd1168, %fd14;
	add.s64 	%rd182, %rd1, %rd80;
	st.global.f64 	[%rd182], %fd924;
	bra.uni 	$L__BB0_216;
$L__BB0_202:
	setp.lt.s32 	%p54, %r238, 1;
	ld.const.u64 	%rd29, [d_groupOffsets+104];
	cvt.u32.u64 	%r262, %rd29;
	sub.s32 	%r263, %r1, %r262;
	add.s32 	%r221, %r263, 1;
	and.b32  	%r222, %r221, 31;
	mov.f64 	%fd1231, 0d0000000000000000;
	@%p54 bra 	$L__BB0_215;
	add.s32 	%r265, %r238, -1;
	and.b32  	%r223, %r238, 15;
	setp.lt.u32 	%p55, %r265, 15;
	mov.f64 	%fd1231, 0d0000000000000000;
	mov.b32 	%r431, 0;
	@%p55 bra 	$L__BB0_206;
	and.b32  	%r431, %r238, 2147483632;
	neg.s32 	%r429, %r431;
	cvt.u64.u32 	%rd82, %r221;
	and.b64  	%rd83, %rd82, 31;
	add.s64 	%rd84, %rd29, %rd83;
	shl.b64 	%rd85, %rd84, 3;
	add.s64 	%rd86, %rd85, %rd2;
	add.s64 	%rd199, %rd86, 33408;
	mov.f64 	%fd1231, 0d0000000000000000;
$L__BB0_205:
	.pragma "nounroll";
	ld.global.f64 	%fd234, [%rd199+-33408];
	add.f64 	%fd235, %fd1231, %fd234;
	ld.global.f64 	%fd236, [%rd199+-29232];
	add.f64 	%fd237, %fd235, %fd236;
	ld.global.f64 	%fd238, [%rd199+-25056];
	add.f64 	%fd239, %fd237, %fd238;
	ld.global.f64 	%fd240, [%rd199+-20880];
	add.f64 	%fd241, %fd239, %fd240;
	ld.global.f64 	%fd242, [%rd199+-16704];
	add.f64 	%fd243, %fd241, %fd242;
	ld.global.f64 	%fd244, [%rd199+-12528];
	add.f64 	%fd245, %fd243, %fd244;
	ld.global.f64 	%fd246, [%rd199+-8352];
	add.f64 	%fd247, %fd245, %fd246;
	ld.global.f64 	%fd248, [%rd199+-4176];
	add.f64 	%fd249, %fd247, %fd248;
	ld.global.f64 	%fd250, [%rd199];
	add.f64 	%fd251, %fd249, %fd250;
	ld.global.f64 	%fd252, [%rd199+4176];
	add.f64 	%fd253, %fd251, %fd252;
	ld.global.f64 	%fd254, [%rd199+8352];
	add.f64 	%fd255, %fd253, %fd254;
	ld.global.f64 	%fd256, [%rd199+12528];
	add.f64 	%fd257, %fd255, %fd256;
	ld.global.f64 	%fd258, [%rd199+16704];
	add.f64 	%fd259, %fd257, %fd258;
	ld.global.f64 	%fd260, [%rd199+20880];
	add.f64 	%fd261, %fd259, %fd260;
	ld.global.f64 	%fd262, [%rd199+25056];
	add.f64 	%fd263, %fd261, %fd262;
	ld.global.f64 	%fd264, [%rd199+29232];
	add.f64 	%fd1231, %fd263, %fd264;
	add.s32 	%r429, %r429, 16;
	add.s64 	%rd199, %rd199, 66816;
	setp.ne.s32 	%p56, %r429, 0;
	@%p56 bra 	$L__BB0_205;
$L__BB0_206:
	setp.eq.s32 	%p57, %r223, 0;
	@%p57 bra 	$L__BB0_215;
	and.b32  	%r229, %r238, 7;
	setp.lt.u32 	%p58, %r223, 8;
	@%p58 bra 	$L__BB0_209;
	mul.lo.s32 	%r266, %r431, 522;
	add.s32 	%r267, %r266, %r222;
	cvt.u64.u32 	%rd87, %r267;
	add.s64 	%rd88, %rd29, %rd87;
	shl.b64 	%rd89, %rd88, 3;
	add.s64 	%rd90, %rd2, %rd89;
	ld.global.f64 	%fd266, [%rd90];
	add.f64 	%fd267, %fd1231, %fd266;
	cvt.u64.u32 	%rd91, %r222;
	cvt.u64.u32 	%rd92, %r266;
	add.s64 	%rd93, %rd92, %rd91;
	add.s64 	%rd94, %rd29, %rd93;
	shl.b64 	%rd95, %rd94, 3;
	add.s64 	%rd96, %rd2, %rd95;
	ld.global.f64 	%fd268, [%rd96+4176];
	add.f64 	%fd269, %fd267, %fd268;
	ld.global.f64 	%fd270, [%rd96+8352];
	add.f64 	%fd271, %fd269, %fd270;
	ld.global.f64 	%fd272, [%rd96+12528];
	add.f64 	%fd273, %fd271, %fd272;
	ld.global.f64 	%fd274, [%rd96+16704];
	add.f64 	%fd275, %fd273, %fd274;
	ld.global.f64 	%fd276, [%rd96+20880];
	add.f64 	%fd277, %fd275, %fd276;
	ld.global.f64 	%fd278, [%rd96+25056];
	add.f64 	%fd279, %fd277, %fd278;
	ld.global.f64 	%fd280, [%rd96+29232];
	add.f64 	%fd1231, %fd279, %fd280;
	add.s32 	%r431, %r431, 8;
$L__BB0_209:
	setp.eq.s32 	%p59, %r229, 0;
	@%p59 bra 	$L__BB0_215;
	and.b32  	%r232, %r238, 3;
	setp.lt.u32 	%p60, %r229, 4;
	@%p60 bra 	$L__BB0_212;
	mul.lo.s32 	%r268, %r431, 522;
	add.s32 	%r269, %r268, %r222;
	cvt.u64.u32 	%rd97, %r269;
	add.s64 	%rd98, %rd29, %rd97;
	shl.b64 	%rd99, %rd98, 3;
	add.s64 	%rd100, %rd2, %rd99;
	ld.global.f64 	%fd282, [%rd100];
	add.f64 	%fd283, %fd1231, %fd282;
	cvt.u64.u32 	%rd101, %r222;
	cvt.u64.u32 	%rd102, %r268;
	add.s64 	%rd103, %rd102, %rd101;
	add.s64 	%rd104, %rd29, %rd103;
	shl.b64 	%rd105, %rd104, 3;
	add.s64 	%rd106, %rd2, %rd105;
	ld.global.f64 	%fd284, [%rd106+4176];
	add.f64 	%fd285, %fd283, %fd284;
	ld.global.f64 	%fd286, [%rd106+8352];
	add.f64 	%fd287, %fd285, %fd286;
	ld.global.f64 	%fd288, [%rd106+12528];
	add.f64 	%fd1231, %fd287, %fd288;
	add.s32 	%r431, %r431, 4;
$L__BB0_212:
	setp.eq.s32 	%p61, %r232, 0;
	@%p61 bra 	$L__BB0_215;
	mad.lo.s32 	%r270, %r431, 522, %r222;
	cvt.u64.u32 	%rd107, %r270;
	add.s64 	%rd108, %rd29, %rd107;
	shl.b64 	%rd109, %rd108, 3;
	add.s64 	%rd200, %rd2, %rd109;
	neg.s32 	%r433, %r232;
$L__BB0_214:
	.pragma "nounroll";
	ld.global.f64 	%fd289, [%rd200];
	add.f64 	%fd1231, %fd1231, %fd289;
	add.s64 	%rd200, %rd200, 4176;
	add.s32 	%r433, %r433, 1;
	setp.ne.s32 	%p62, %r433, 0;
	@%p62 bra 	$L__BB0_214;
$L__BB0_215:
	div.rn.f64 	%fd290, %fd1231, %fd14;
	sub.f64 	%fd291, %fd15, %fd290;
	abs.f64 	%fd292, %fd291;
	cvta.to.global.u64 	%rd110, %rd38;
	add.s64 	%rd112, %rd110, %rd80;
	st.global.f64 	[%rd112], %fd292;
$L__BB0_216:
	ret;

}


// ===== COMPILED SASS (sm_100) =====

	.target	sm_100

	.elftype	@"ET_EXEC"


//--------------------- .note.nv.tkinfo           --------------------------
	.section	.note.nv.tkinfo,"",@"SHT_NOTE"
	.sectionflags	@"SHF_NOTE_NV_TKINFO"
	.tkinfo
        /*0018*/ 	.word	0x00000002
        /*0030*/ 	.string	""
        /*0030*/ 	.string	"ptxas"
        /*0030*/ 	.string	"Cuda compilation tools, release 13.0, V13.0.88"
        /*0030*/ 	.string	"Build cuda_13.0.r13.0/compiler.36424714_0"
        /*0030*/ 	.string	"-arch sm_100 -m 64 "



//--------------------- .note.nv.cuinfo           --------------------------
	.section	.note.nv.cuinfo,"",@"SHT_NOTE"
	.sectionflags	@"SHF_NOTE_NV_CUINFO"
        /*0018*/ 	.short	0x0002
        /*001a*/ 	.short	0x0064
        /*001c*/ 	.short	0x0082
	.zero		2


//--------------------- .nv.info                  --------------------------
	.section	.nv.info,"",@"SHT_CUDA_INFO"
	.align	4


	//----- nvinfo : EIATTR_REGCOUNT
	.align		4
        /*0000*/ 	.byte	0x04, 0x2f
        /*0002*/ 	.short	(.L_3 - .L_2)
	.align		4
.L_2:
        /*0004*/ 	.word	index@(_Z11processDataPdS_S_S_S_i)
        /*0008*/ 	.word	0x00000022


	//----- nvinfo : EIATTR_FRAME_SIZE
	.align		4
.L_3:
        /*000c*/ 	.byte	0x04, 0x11
        /*000e*/ 	.short	(.L_5 - .L_4)
	.align		4
.L_4:
        /*0010*/ 	.word	index@($__internal_1_$__cuda_sm20_dsqrt_rn_f64_mediumpath_v1)
        /*0014*/ 	.word	0x00000000


	//----- nvinfo : EIATTR_FRAME_SIZE
	.align		4
.L_5:
        /*0018*/ 	.byte	0x04, 0x11
        /*001a*/ 	.short	(.L_7 - .L_6)
	.align		4
.L_6:
        /*001c*/ 	.word	index@($__internal_0_$__cuda_sm20_div_rn_f64_full)
        /*0020*/ 	.word	0x00000000


	//----- nvinfo : EIATTR_FRAME_SIZE
	.align		4
.L_7:
        /*0024*/ 	.byte	0x04, 0x11
        /*0026*/ 	.short	(.L_9 - .L_8)
	.align		4
.L_8:
        /*0028*/ 	.word	index@(_Z11processDataPdS_S_S_S_i)
        /*002c*/ 	.word	0x00000000


	//----- nvinfo : EIATTR_MIN_STACK_SIZE
	.align		4
.L_9:
        /*0030*/ 	.byte	0x04, 0x12
        /*0032*/ 	.short	(.L_11 - .L_10)
	.align		4
.L_10:
        /*0034*/ 	.word	index@(_Z11processDataPdS_S_S_S_i)
        /*0038*/ 	.word	0x00000000
.L_11:


//--------------------- .nv.compat                --------------------------
	.section	.nv.compat,"",@"SHT_CUDA_COMPAT_INFO"
	.align	4
        /*0000*/ 	.byte	0x02, 0x09, 0x00, 0x00, 0x02, 0x02, 0x01, 0x00, 0x02, 0x05, 0x05, 0x00, 0x03, 0x07, 0x01, 0x01
        /*0010*/ 	.byte	0x02, 0x03, 0x00, 0x00, 0x02, 0x06, 0x01, 0x00, 0x04, 0x0b, 0x08, 0x00, 0x01, 0x00, 0x00, 0x00
        /*0020*/ 	.byte	0x00, 0x00, 0x00, 0x00


//--------------------- .nv.info._Z11processDataPdS_S_S_S_i --------------------------
	.section	.nv.info._Z11processDataPdS_S_S_S_i,"",@"SHT_CUDA_INFO"
	.sectionflags	@""
	.align	4


	//----- nvinfo : EIATTR_CUDA_API_VERSION
	.align		4
        /*0000*/ 	.byte	0x04, 0x37
        /*0002*/ 	.short	(.L_13 - .L_12)
.L_12:
        /*0004*/ 	.word	0x00000082


	//----- nvinfo : EIATTR_KPARAM_INFO
	.align		4
.L_13:
        /*0008*/ 	.byte	0x04, 0x17
        /*000a*/ 	.short	(.L_15 - .L_14)
.L_14:
        /*000c*/ 	.word	0x00000000
        /*0010*/ 	.short	0x0005
        /*0012*/ 	.short	0x0028
        /*0014*/ 	.byte	0x00, 0xf0, 0x11, 0x00


	//----- nvinfo : EIATTR_KPARAM_INFO
	.align		4
.L_15:
        /*0018*/ 	.byte	0x04, 0x17
        /*001a*/ 	.short	(.L_17 - .L_16)
.L_16:
        /*001c*/ 	.word	0x00000000
        /*0020*/ 	.short	0x0004
        /*0022*/ 	.short	0x0020
        /*0024*/ 	.byte	0x00, 0xf5, 0x21, 0x00


	//----- nvinfo : EIATTR_KPARAM_INFO
	.align		4
.L_17:
        /*0028*/ 	.byte	0x04, 0x17
        /*002a*/ 	.short	(.L_19 - .L_18)
.L_18:
        /*002c*/ 	.word	0x00000000
        /*0030*/ 	.short	0x0003
        /*0032*/ 	.short	0x0018
        /*0034*/ 	.byte	0x00, 0xf5, 0x21, 0x00


	//----- nvinfo : EIATTR_KPARAM_INFO
	.align		4
.L_19:
        /*0038*/ 	.byte	0x04, 0x17
        /*003a*/ 	.short	(.L_21 - .L_20)
.L_20:
        /*003c*/ 	.word	0x00000000
        /*0040*/ 	.short	0x0002
        /*0042*/ 	.short	0x0010
        /*0044*/ 	.byte	0x00, 0xf5, 0x21, 0x00


	//----- nvinfo : EIATTR_KPARAM_INFO
	.align		4
.L_21:
        /*0048*/ 	.byte	0x04, 0x17
        /*004a*/ 	.short	(.L_23 - .L_22)
.L_22:
        /*004c*/ 	.word	0x00000000
        /*0050*/ 	.short	0x0001
        /*0052*/ 	.short	0x0008
        /*0054*/ 	.byte	0x00, 0xf5, 0x21, 0x00


	//----- nvinfo : EIATTR_KPARAM_INFO
	.align		4
.L_23:
        /*0058*/ 	.byte	0x04, 0x17
        /*005a*/ 	.short	(.L_25 - .L_24)
.L_24:
        /*005c*/ 	.word	0x00000000
        /*0060*/ 	.short	0x0000
        /*0062*/ 	.short	0x0000
        /*0064*/ 	.byte	0x00, 0xf5, 0x21, 0x00


	//----- nvinfo : EIATTR_SPARSE_MMA_MASK
	.align		4
.L_25:
        /*0068*/ 	.byte	0x03, 0x50
        /*006a*/ 	.short	0x0000


	//----- nvinfo : EIATTR_MAXREG_COUNT
	.align		4
        /*006c*/ 	.byte	0x03, 0x1b
        /*006e*/ 	.short	0x00ff


	//----- nvinfo : EIATTR_MERCURY_ISA_VERSION
	.align		4
        /*0070*/ 	.byte	0x03, 0x5f
        /*0072*/ 	.short	0x0101


	//----- nvinfo : EIATTR_VRC_CTA_INIT_COUNT
	.align		4
        /*0074*/ 	.byte	0x02, 0x4a
	.zero		1
	.zero		1


	//----- nvinfo : EIATTR_EXIT_INSTR_OFFSETS
	.align		4
        /*0078*/ 	.byte	0x04, 0x1c
        /*007a*/ 	.short	(.L_27 - .L_26)


	//   ....[0]....
.L_26:
        /*007c*/ 	.word	0x00000060


	//   ....[1]....
        /*0080*/ 	.word	0x00000d10


	//   ....[2]....
        /*0084*/ 	.word	0x00000d70


	//   ....[3]....
        /*0088*/ 	.word	0x00002ef0


	//   ....[4]....
        /*008c*/ 	.word	0x00003980


	//   ....[5]....
        /*0090*/ 	.word	0x000039d0


	//   ....[6]....
        /*0094*/ 	.word	0x000045b0


	//   ....[7]....
        /*0098*/ 	.word	0x00005040


	//   ....[8]....
        /*009c*/ 	.word	0x00005b30


	//   ....[9]....
        /*00a0*/ 	.word	0x000065a0


	//   ....[10]....
        /*00a4*/ 	.word	0x00007010


	//   ....[11]....
        /*00a8*/ 	.word	0x00007090


	//   ....[12]....
        /*00ac*/ 	.word	0x00007c70


	//   ....[13]....
        /*00b0*/ 	.word	0x000086e0


	//   ....[14]....
        /*00b4*/ 	.word	0x000091d0


	//----- nvinfo : EIATTR_INDIRECT_BRANCH_TARGETS
	.align		4
.L_27:
        /*00b8*/ 	.byte	0x04, 0x34
        /*00ba*/ 	.short	(.L_29 - .L_28)


	//   ....[0]....
.L_28:
        /*00bc*/ 	.word	.L_x_150@srel
        /*00c0*/ 	.short	0x0
        /*00c2*/ 	.short	0x0
        /*00c4*/ 	.word	0x4
        /*00c8*/ 	.word	.L_x_151@srel
        /*00cc*/ 	.word	.L_x_152@srel
        /*00d0*/ 	.word	.L_x_153@srel
        /*00d4*/ 	.word	.L_x_152@srel


	//   ....[1]....
        /* <DEDUP_REMOVED lines=8> */


	//   ....[2]....
        /* <DEDUP_REMOVED lines=8> */
        /*0110*/ 	.word	.L_x_162@srel


	//----- nvinfo : EIATTR_CRS_STACK_SIZE
	.align		4
.L_29:
        /*0114*/ 	.byte	0x04, 0x1e
        /*0116*/ 	.short	(.L_31 - .L_30)
.L_30:
        /*0118*/ 	.word	0x00000000


	//----- nvinfo : EIATTR_CBANK_PARAM_SIZE
	.align		4
.L_31:
        /*011c*/ 	.byte	0x03, 0x19
        /*011e*/ 	.short	0x002c


	//----- nvinfo : EIATTR_PARAM_CBANK
	.align		4
        /*0120*/ 	.byte	0x04, 0x0a
        /*0122*/ 	.short	(.L_33 - .L_32)
	.align		4
.L_32:
        /*0124*/ 	.word	index@(.nv.constant0._Z11processDataPdS_S_S_S_i)
        /*0128*/ 	.short	0x0380
        /*012a*/ 	.short	0x002c


	//----- nvinfo : EIATTR_SW_WAR
	.align		4
.L_33:
        /*012c*/ 	.byte	0x04, 0x36
        /*012e*/ 	.short	(.L_35 - .L_34)
.L_34:
        /*0130*/ 	.word	0x00000008
.L_35:


//--------------------- .nv.callgraph             --------------------------
	.section	.nv.callgraph,"",@"SHT_CUDA_CALLGRAPH"
	.align	4
	.sectionentsize	8
	.align		4
        /*0000*/ 	.word	0x00000000
	.align		4
        /*0004*/ 	.word	0xffffffff
	.align		4
        /*0008*/ 	.word	0x00000000
	.align		4
        /*000c*/ 	.word	0xfffffffe
	.align		4
        /*0010*/ 	.word	0x00000000
	.align		4
        /*0014*/ 	.word	0xfffffffd
	.align		4
        /*0018*/ 	.word	0x00000000
	.align		4
        /*001c*/ 	.word	0xfffffffc


//--------------------- .nv.constant3             --------------------------
	.section	.nv.constant3,"a",@progbits
	.align	8
.nv.constant3:
	.type		d_groupOffsets,@object
	.size		d_groupOffsets,(d_groupSizes - d_groupOffsets)
d_groupOffsets:
	.zero		120
	.type		d_groupSizes,@object
	.size		d_groupSizes,(.L_1 - d_groupSizes)
d_groupSizes:
	.zero		120
.L_1:


//--------------------- .nv.constant2._Z11processDataPdS_S_S_S_i --------------------------
	.section	.nv.constant2._Z11processDataPdS_S_S_S_i,"a",@progbits
	.sectionflags	@""
	.align	4
.nv.constant2._Z11processDataPdS_S_S_S_i:
        /*0000*/ 	.byte	0x00, 0x2f, 0x00, 0x00, 0xc0, 0x91, 0x00, 0x00, 0x20, 0x17, 0x00, 0x00, 0xc0, 0x91, 0x00, 0x00
        /*0010*/ 	.byte	0xb0, 0x65, 0x00, 0x00, 0x40, 0x5b, 0x00, 0x00, 0xd0, 0x50, 0x00, 0x00, 0xc0, 0x91, 0x00, 0x00
        /*0020*/ 	.byte	0x80, 0x7c, 0x00, 0x00, 0x80, 0x70, 0x00, 0x00, 0x80, 0x70, 0x00, 0x00, 0xf0, 0x86, 0x00, 0x00
        /*0030*/ 	.byte	0x80, 0x70, 0x00, 0x00


//--------------------- .text._Z11processDataPdS_S_S_S_i --------------------------
	.section	.text._Z11processDataPdS_S_S_S_i,"ax",@progbits
	.align	128
        .global         _Z11processDataPdS_S_S_S_i
        .type           _Z11processDataPdS_S_S_S_i,@function
        .size           _Z11processDataPdS_S_S_S_i,(.L_x_167 - _Z11processDataPdS_S_S_S_i)
        .other          _Z11processDataPdS_S_S_S_i,@"STO_CUDA_ENTRY STV_DEFAULT"
_Z11processDataPdS_S_S_S_i:
.text._Z11processDataPdS_S_S_S_i:
[----:B------:R-:W-:Y:S01]  /*0000*/  LDC R1, c[0x0][0x37c] ;  /* 0x0000df00ff017b82 */ /* 0x000fe20000000800 */
[----:B------:R-:W0:Y:S07]  /*0010*/  S2R R5, SR_TID.X ;  /* 0x0000000000057919 */ /* 0x000e2e0000002100 */
[----:B------:R-:W0:Y:S08]  /*0020*/  S2UR UR4, SR_CTAID.X ;  /* 0x00000000000479c3 */ /* 0x000e300000002500 */
[----:B------:R-:W0:Y:S02]  /*0030*/  LDC R0, c[0x0][0x360] ;  /* 0x0000d800ff007b82 */ /* 0x000e240000000800 */
[----:B0-----:R-:W-:-:S05]  /*0040*/  IMAD R5, R0, UR4, R5 ;  /* 0x0000000400057c24 */ /* 0x001fca000f8e0205 */
[----:B------:R-:W-:-:S13]  /*0050*/  ISETP.GT.AND P0, PT, R5, 0x209, PT ;  /* 0x000002090500780c */ /* 0x000fda0003f04270 */
[----:B------:R-:W-:Y:S05]  /*0060*/  @P0 EXIT ;  /* 0x000000000000094d */ /* 0x000fea0003800000 */
[----:B------:R-:W0:Y:S01]  /*0070*/  LDCU.64 UR6, c[0x3][URZ] ;  /* 0x00c00000ff0677ac */ /* 0x000e220008000a00 */
[----:B------:R-:W-:Y:S01]  /*0080*/  SHF.R.S32.HI R0, RZ, 0x1f, R5 ;  /* 0x0000001fff007819 */ /* 0x000fe20000011405 */
[----:B------:R-:W-:Y:S04]  /*0090*/  BSSY.RECONVERGENT B1, `(.L_x_0) ;  /* 0x00000d0000017945 */ /* 0x000fe80003800200 */
[----:B------:R-:W-:Y:S01]  /*00a0*/  BSSY.RELIABLE B0, `(.L_x_1) ;  /* 0x000000d000007945 */ /* 0x000fe20003800100 */
[----:B0-----:R-:W-:-:S04]  /*00b0*/  ISETP.GE.U32.AND P0, PT, R5, UR6, PT ;  /* 0x0000000605007c0c */ /* 0x001fc8000bf06070 */
[----:B------:R-:W-:-:S13]  /*00c0*/  ISETP.GE.U32.AND.EX P0, PT, R0, UR7, PT, P0 ;  /* 0x0000000700007c0c */ /* 0x000fda000bf06100 */
[----:B------:R-:W-:Y:S05]  /*00d0*/  @!P0 BRA `(.L_x_2) ;  /* 0x0000000000248947 */ /* 0x000fea0003800000 */
[----:B------:R-:W0:Y:S01]  /*00e0*/  LDCU.64 UR4, c[0x3][0x78] ;  /* 0x00c00f00ff0477ac */ /* 0x000e220008000a00 */
[----:B------:R-:W-:Y:S01]  /*00f0*/  IMAD.MOV.U32 R22, RZ, RZ, RZ ;  /* 0x000000ffff167224 */ /* 0x000fe200078e00ff */
[----:B0-----:R-:W-:-:S04]  /*0100*/  UIADD3 UR4, UP0, UPT, UR6, UR4, URZ ;  /* 0x0000000406047290 */ /* 0x001fc8000ff1e0ff */
[----:B------:R-:W-:Y:S02]  /*0110*/  UIADD3.X UR5, UPT, UPT, UR7, UR5, URZ, UP0, !UPT ;  /* 0x0000000507057290 */ /* 0x000fe400087fe4ff */
[----:B------:R-:W-:-:S04]  /*0120*/  ISETP.LT.U32.AND P0, PT, R5, UR4, PT ;  /* 0x0000000405007c0c */ /* 0x000fc8000bf01070 */
[----:B------:R-:W-:-:S05]  /*0130*/  IMAD.U32 R3, RZ, RZ, UR5 ;  /* 0x00000005ff037e24 */ /* 0x000fca000f8e00ff */
[----:B------:R-:W-:-:S13]  /*0140*/  ISETP.GT.U32.AND.EX P0, PT, R3, R0, PT, P0 ;  /* 0x000000000300720c */ /* 0x000fda0003f04100 */
[----:B------:R-:W-:Y:S05]  /*0150*/  @P0 BREAK.RELIABLE B0 ;  /* 0x0000000000000942 */ /* 0x000fea0003800100 */
[----:B------:R-:W-:Y:S05]  /*0160*/  @P0 BRA `(.L_x_3) ;  /* 0x0000000c00080947 */ /* 0x000fea0003800000 */
.L_x_2:
[----:B------:R-:W-:Y:S05]  /*0170*/  BSYNC.RELIABLE B0 ;  /* 0x0000000000007941 */ /* 0x000fea0003800100 */
.L_x_1:
[----:B------:R-:W0:Y:S01]  /*0180*/  LDC.64 R2, c[0x3][0x8] ;  /* 0x00c00200ff027b82 */ /* 0x000e220000000a00 */
[----:B------:R-:W-:Y:S01]  /*0190*/  BSSY.RELIABLE B2, `(.L_x_4) ;  /* 0x000000c000027945 */ /* 0x000fe20003800100 */
[----:B0-----:R-:W-:-:S04]  /*01a0*/  ISETP.GE.U32.AND P0, PT, R5, R2, PT ;  /* 0x000000020500720c */ /* 0x001fc80003f06070 */
[----:B------:R-:W-:-:S13]  /*01b0*/  ISETP.GE.U32.AND.EX P0, PT, R0, R3, PT, P0 ;  /* 0x000000030000720c */ /* 0x000fda0003f06100 */
[----:B------:R-:W-:Y:S05]  /*01c0*/  @!P0 BRA `(.L_x_5) ;  /* 0x0000000000208947 */ /* 0x000fea0003800000 */
[----:B------:R-:W0:Y:S01]  /*01d0*/  LDCU.64 UR4, c[0x3][0x80] ;  /* 0x00c01000ff0477ac */ /* 0x000e220008000a00 */
[----:B------:R-:W-:Y:S01]  /*01e0*/  IMAD.MOV.U32 R22, RZ, RZ, 0x1 ;  /* 0x00000001ff167424 */ /* 0x000fe200078e00ff */
[----:B0-----:R-:W-:-:S04]  /*01f0*/  IADD3 R2, P1, PT, R2, UR4, RZ ;  /* 0x0000000402027c10 */ /* 0x001fc8000ff3e0ff */
[----:B------:R-:W-:Y:S02]  /*0200*/  ISETP.GT.U32.AND P0, PT, R2, R5, PT ;  /* 0x000000050200720c */ /* 0x000fe40003f04070 */
[----:B------:R-:W-:-:S04]  /*0210*/  IADD3.X R3, PT, PT, R3, UR5, RZ, P1, !PT ;  /* 0x0000000503037c10 */ /* 0x000fc80008ffe4ff */
[----:B------:R-:W-:-:S13]  /*0220*/  ISETP.GT.U32.AND.EX P0, PT, R3, R0, PT, P0 ;  /* 0x000000000300720c */ /* 0x000fda0003f04100 */
[----:B------:R-:W-:Y:S05]  /*0230*/  @P0 BREAK.RELIABLE B2 ;  /* 0x0000000000020942 */ /* 0x000fea0003800100 */
[----:B------:R-:W-:Y:S05]  /*0240*/  @P0 BRA `(.L_x_3) ;  /* 0x0000000800d00947 */ /* 0x000fea0003800000 */
.L_x_5:
[----:B------:R-:W-:Y:S05]  /*0250*/  BSYNC.RELIABLE B2 ;  /* 0x0000000000027941 */ /* 0x000fea0003800100 */
.L_x_4:
        /* <DEDUP_REMOVED lines=13> */
.L_x_7:
[----:B------:R-:W-:Y:S05]  /*0330*/  BSYNC.RELIABLE B2 ;  /* 0x0000000000027941 */ /* 0x000fea0003800100 */
.L_x_6:
        /* <DEDUP_REMOVED lines=13> */
.L_x_9:
[----:B------:R-:W-:Y:S05]  /*0410*/  BSYNC.RELIABLE B2 ;  /* 0x0000000000027941 */ /* 0x000fea0003800100 */
.L_x_8:
        /* <DEDUP_REMOVED lines=13> */
.L_x_11:
[----:B------:R-:W-:Y:S05]  /*04f0*/  BSYNC.RELIABLE B2 ;  /* 0x0000000000027941 */ /* 0x000fea0003800100 */
.L_x_10:
[----:B------:R-:W0:Y:S01]  /*0500*/  LDC.64 R2, c[0x3][0x28] ;  /* 0x00c00a00ff027b82 */ /* 0x000e220000000a00 */
[----:B------:R-:W-:Y:S01]  /*0510*/  BSSY.RELIABLE B2, `(.L_x_12) ;  /* 0x000000c000027945 */ /* 0x000fe20003800100 */
[----:B0-----:R-:W-:-:S04]  /*0520*/  ISETP.GE.U32.AND P0, PT, R5, R2, PT ;  /* 0x000000020500720c */ /* 0x001fc80003f06070 */
[----:B------:R-:W-:-:S13]  /*0530*/  ISETP.GE.U32.AND.EX P0, PT, R0, R3, PT, P0 ;  /* 0x000000030000720c */ /* 0x000fda0003f06100 */
[----:B------:R-:W-:Y:S05]  /*0540*/  @!P0 BRA `(.L_x_13) ;  /* 0x0000000000208947 */ /* 0x000fea0003800000 */
[----:B------:R-:W0:Y:S01]  /*0550*/  LDCU.64 UR4, c[0x3][0xa0] ;  /* 0x00c01400ff0477ac */ /* 0x000e220008000a00 */
[----:B------:R-:W-:Y:S01]  /*0560*/  HFMA2 R22, -RZ, RZ, 0, 2.98023223876953125e-07 ;  /* 0x00000005ff167431 */ /* 0x000fe200000001ff */
[----:B0-----:R-:W-:-:S04]  /*0570*/  IADD3 R2, P1, PT, R2, UR4, RZ ;  /* 0x0000000402027c10 */ /* 0x001fc8000ff3e0ff */
[----:B------:R-:W-:Y:S02]  /*0580*/  ISETP.GT.U32.AND P0, PT, R2, R5, PT ;  /* 0x000000050200720c */ /* 0x000fe40003f04070 */
[----:B------:R-:W-:-:S04]  /*0590*/  IADD3.X R3, PT, PT, R3, UR5, RZ, P1, !PT ;  /* 0x0000000503037c10 */ /* 0x000fc80008ffe4ff */
[----:B------:R-:W-:-:S13]  /*05a0*/  ISETP.GT.U32.AND.EX P0, PT, R3, R0, PT, P0 ;  /* 0x000000000300720c */ /* 0x000fda0003f04100 */
[----:B------:R-:W-:Y:S05]  /*05b0*/  @P0 BREAK.RELIABLE B2 ;  /* 0x0000000000020942 */ /* 0x000fea0003800100 */
[----:B------:R-:W-:Y:S05]  /*05c0*/  @P0 BRA `(.L_x_3) ;  /* 0x0000000400f00947 */ /* 0x000fea0003800000 */
.L_x_13:
[----:B------:R-:W-:Y:S05]  /*05d0*/  BSYNC.RELIABLE B2 ;  /* 0x0000000000027941 */ /* 0x000fea0003800100 */
.L_x_12:
        /* <DEDUP_REMOVED lines=13> */
.L_x_15:
[----:B------:R-:W-:Y:S05]  /*06b0*/  BSYNC.RELIABLE B2 ;  /* 0x0000000000027941 */ /* 0x000fea0003800100 */
.L_x_14:
        /* <DEDUP_REMOVED lines=13> */
.L_x_17:
[----:B------:R-:W-:Y:S05]  /*0790*/  BSYNC.RELIABLE B2 ;  /* 0x0000000000027941 */ /* 0x000fea0003800100 */
.L_x_16:
        /* <DEDUP_REMOVED lines=13> */
.L_x_19:
[----:B------:R-:W-:Y:S05]  /*0870*/  BSYNC.RELIABLE B2 ;  /* 0x0000000000027941 */ /* 0x000fea0003800100 */
.L_x_18:
        /* <DEDUP_REMOVED lines=13> */
.L_x_21:
[----:B------:R-:W-:Y:S05]  /*0950*/  BSYNC.RELIABLE B2 ;  /* 0x0000000000027941 */ /* 0x000fea0003800100 */
.L_x_20:
        /* <DEDUP_REMOVED lines=13> */
.L_x_23:
[----:B------:R-:W-:Y:S05]  /*0a30*/  BSYNC.RELIABLE B2 ;  /* 0x0000000000027941 */ /* 0x000fea0003800100 */
.L_x_22:
        /* <DEDUP_REMOVED lines=13> */
.L_x_25:
[----:B------:R-:W-:Y:S05]  /*0b10*/  BSYNC.RELIABLE B2 ;  /* 0x0000000000027941 */ /* 0x000fea0003800100 */
.L_x_24:
[----:B------:R-:W0:Y:S01]  /*0b20*/  LDC.64 R2, c[0x3][0x60] ;  /* 0x00c01800ff027b82 */ /* 0x000e220000000a00 */
[----:B------:R-:W-:Y:S01]  /*0b30*/  BSSY.RELIABLE B2, `(.L_x_26) ;  /* 0x000000c000027945 */ /* 0x000fe20003800100 */
[----:B0-----:R-:W-:-:S04]  /*0b40*/  ISETP.GE.U32.AND P0, PT, R5, R2, PT ;  /* 0x000000020500720c */ /* 0x001fc80003f06070 */
[----:B------:R-:W-:-:S13]  /*0b50*/  ISETP.GE.U32.AND.EX P0, PT, R0, R3, PT, P0 ;  /* 0x000000030000720c */ /* 0x000fda0003f06100 */
[----:B------:R-:W-:Y:S05]  /*0b60*/  @!P0 BRA `(.L_x_27) ;  /* 0x0000000000208947 */ /* 0x000fea0003800000 */
[----:B------:R-:W0:Y:S01]  /*0b70*/  LDCU.64 UR4, c[0x3][0xd8] ;  /* 0x00c01b00ff0477ac */ /* 0x000e220008000a00 */
[----:B------:R-:W-:Y:S02]  /*0b80*/  MOV R22, 0xc ;  /* 0x0000000c00167802 */ /* 0x000fe40000000f00 */
[----:B0-----:R-:W-:-:S04]  /*0b90*/  IADD3 R2, P1, PT, R2, UR4, RZ ;  /* 0x0000000402027c10 */ /* 0x001fc8000ff3e0ff */
[----:B------:R-:W-:Y:S02]  /*0ba0*/  ISETP.GT.U32.AND P0, PT, R2, R5, PT ;  /* 0x000000050200720c */ /* 0x000fe40003f04070 */
[----:B------:R-:W-:-:S04]  /*0bb0*/  IADD3.X R3, PT, PT, R3, UR5, RZ, P1, !PT ;  /* 0x0000000503037c10 */ /* 0x000fc80008ffe4ff */
[----:B------:R-:W-:-:S13]  /*0bc0*/  ISETP.GT.U32.AND.EX P0, PT, R3, R0, PT, P0 ;  /* 0x000000000300720c */ /* 0x000fda0003f04100 */
[----:B------:R-:W-:Y:S05]  /*0bd0*/  @P0 BREAK.RELIABLE B2 ;  /* 0x0000000000020942 */ /* 0x000fea0003800100 */
[----:B------:R-:W-:Y:S05]  /*0be0*/  @P0 BRA `(.L_x_3) ;  /* 0x0000000000680947 */ /* 0x000fea0003800000 */
.L_x_27:
[----:B------:R-:W-:Y:S05]  /*0bf0*/  BSYNC.RELIABLE B2 ;  /* 0x0000000000027941 */ /* 0x000fea0003800100 */
.L_x_26:
        /* <DEDUP_REMOVED lines=13> */
.L_x_29:
[----:B------:R-:W-:Y:S05]  /*0cd0*/  BSYNC.RELIABLE B2 ;  /* 0x0000000000027941 */ /* 0x000fea0003800100 */
.L_x_28:
[----:B------:R-:W0:Y:S02]  /*0ce0*/  LDC.64 R2, c[0x3][0x70] ;  /* 0x00c01c00ff027b82 */ /* 0x000e240000000a00 */
[----:B0-----:R-:W-:-:S04]  /*0cf0*/  ISETP.GE.U32.AND P0, PT, R5, R2, PT ;  /* 0x000000020500720c */ /* 0x001fc80003f06070 */
[----:B------:R-:W-:-:S13]  /*0d00*/  ISETP.GE.U32.AND.EX P0, PT, R0, R3, PT, P0 ;  /* 0x000000030000720c */ /* 0x000fda0003f06100 */
[----:B------:R-:W-:Y:S05]  /*0d10*/  @!P0 EXIT ;  /* 0x000000000000894d */ /* 0x000fea0003800000 */
[----:B------:R-:W0:Y:S02]  /*0d20*/  LDCU.64 UR4, c[0x3][0xe8] ;  /* 0x00c01d00ff0477ac */ /* 0x000e240008000a00 */
[----:B0-----:R-:W-:-:S04]  /*0d30*/  IADD3 R2, P1, PT, R2, UR4, RZ ;  /* 0x0000000402027c10 */ /* 0x001fc8000ff3e0ff */
[----:B------:R-:W-:Y:S02]  /*0d40*/  ISETP.GT.U32.AND P0, PT, R2, R5, PT ;  /* 0x000000050200720c */ /* 0x000fe40003f04070 */
[----:B------:R-:W-:-:S04]  /*0d50*/  IADD3.X R3, PT, PT, R3, UR5, RZ, P1, !PT ;  /* 0x0000000503037c10 */ /* 0x000fc80008ffe4ff */
[----:B------:R-:W-:-:S13]  /*0d60*/  ISETP.GT.U32.AND.EX P0, PT, R3, R0, PT, P0 ;  /* 0x000000000300720c */ /* 0x000fda0003f04100 */
[----:B------:R-:W-:Y:S05]  /*0d70*/  @!P0 EXIT ;  /* 0x000000000000894d */ /* 0x000fea0003800000 */
[----:B------:R-:W-:-:S07]  /*0d80*/  IMAD.MOV.U32 R22, RZ, RZ, 0xe ;  /* 0x0000000eff167424 */ /* 0x000fce00078e00ff */
.L_x_3:
[----:B------:R-:W-:Y:S05]  /*0d90*/  BSYNC.RECONVERGENT B1 ;  /* 0x0000000000017941 */ /* 0x000fea0003800200 */
.L_x_0:
[----:B------:R-:W-:Y:S05]  /*0da0*/  WARPSYNC.ALL ;  /* 0x0000000000007948 */ /* 0x000fea0003800000 */
[----:B------:R-:W0:Y:S01]  /*0db0*/  LDCU UR11, c[0x0][0x3a8] ;  /* 0x00007500ff0b77ac */ /* 0x000e220008000800 */
[----:B------:R-:W-:Y:S01]  /*0dc0*/  CS2R R12, SRZ ;  /* 0x00000000000c7805 */ /* 0x000fe2000001ff00 */
[----:B------:R-:W1:Y:S01]  /*0dd0*/  LDCU.64 UR8, c[0x0][0x358] ;  /* 0x00006b00ff0877ac */ /* 0x000e620008000a00 */
[----:B0-----:R-:W-:-:S09]  /*0de0*/  UISETP.GE.AND UP0, UPT, UR11, 0x1, UPT ;  /* 0x000000010b00788c */ /* 0x001fd2000bf06270 */
[----:B-1----:R-:W-:Y:S05]  /*0df0*/  BRA.U !UP0, `(.L_x_30) ;  /* 0x0000000508ac7547 */ /* 0x002fea000b800000 */
[----:B------:R-:W-:Y:S01]  /*0e00*/  UIADD3 UR4, UPT, UPT, UR11, -0x1, URZ ;  /* 0xffffffff0b047890 */ /* 0x000fe2000fffe0ff */
[----:B------:R-:W-:Y:S01]  /*0e10*/  IMAD.MOV.U32 R4, RZ, RZ, RZ ;  /* 0x000000ffff047224 */ /* 0x000fe200078e00ff */
[----:B------:R-:W-:Y:S01]  /*0e20*/  ULOP3.LUT UR6, UR11, 0xf, URZ, 0xc0, !UPT ;  /* 0x0000000f0b067892 */ /* 0x000fe2000f8ec0ff */
[----:B------:R-:W-:Y:S01]  /*0e30*/  CS2R R12, SRZ ;  /* 0x00000000000c7805 */ /* 0x000fe2000001ff00 */
[----:B------:R-:W-:Y:S02]  /*0e40*/  UISETP.GE.U32.AND UP1, UPT, UR4, 0xf, UPT ;  /* 0x0000000f0400788c */ /* 0x000fe4000bf26070 */
[----:B------:R-:W-:-:S07]  /*0e50*/  UISETP.NE.AND UP0, UPT, UR6, URZ, UPT ;  /* 0x000000ff0600728c */ /* 0x000fce000bf05270 */
[----:B------:R-:W-:Y:S05]  /*0e60*/  BRA.U !UP1, `(.L_x_31) ;  /* 0x0000000109bc7547 */ /* 0x000fea000b800000 */
[----:B------:R-:W0:Y:S01]  /*0e70*/  LDCU.64 UR4, c[0x0][0x380] ;  /* 0x00007000ff0477ac */ /* 0x000e220008000a00 */
[----:B------:R-:W-:Y:S01]  /*0e80*/  IMAD.MOV.U32 R2, RZ, RZ, R5 ;  /* 0x000000ffff027224 */ /* 0x000fe200078e0005 */
[----:B------:R-:W-:Y:S01]  /*0e90*/  CS2R R12, SRZ ;  /* 0x00000000000c7805 */ /* 0x000fe2000001ff00 */
[----:B------:R-:W-:-:S04]  /*0ea0*/  ULOP3.LUT UR7, UR11, 0x7ffffff0, URZ, 0xc0, !UPT ;  /* 0x7ffffff00b077892 */ /* 0x000fc8000f8ec0ff */
[----:B------:R-:W-:Y:S02]  /*0eb0*/  UIADD3 UR10, UPT, UPT, -UR7, URZ, URZ ;  /* 0x000000ff070a7290 */ /* 0x000fe4000fffe1ff */
[----:B------:R-:W-:Y:S01]  /*0ec0*/  IMAD.U32 R4, RZ, RZ, UR7 ;  /* 0x00000007ff047e24 */ /* 0x000fe2000f8e00ff */
[----:B0-----:R-:W-:-:S04]  /*0ed0*/  UIADD3 UR4, UP1, UPT, UR4, 0x8280, URZ ;  /* 0x0000828004047890 */ /* 0x001fc8000ff3e0ff */
[----:B------:R-:W-:-:S12]  /*0ee0*/  UIADD3.X UR5, UPT, UPT, URZ, UR5, URZ, UP1, !UPT ;  /* 0x00000005ff057290 */ /* 0x000fd80008ffe4ff */
.L_x_32:
[----:B------:R-:W-:Y:S01]  /*0ef0*/  MOV R27, UR5 ;  /* 0x00000005001b7c02 */ /* 0x000fe20008000f00 */
[----:B------:R-:W-:-:S04]  /*0f00*/  IMAD.U32 R26, RZ, RZ, UR4 ;  /* 0x00000004ff1a7e24 */ /* 0x000fc8000f8e00ff */
[----:B------:R-:W-:-:S05]  /*0f10*/  IMAD.WIDE R26, R2, 0x8, R26 ;  /* 0x00000008021a7825 */ /* 0x000fca00078e021a */
[----:B------:R-:W2:Y:S04]  /*0f20*/  LDG.E.64 R18, desc[UR8][R26.64+-0x8280] ;  /* 0xff7d80081a127981 */ /* 0x000ea8000c1e1b00 */
[----:B------:R-:W3:Y:S04]  /*0f30*/  LDG.E.64 R16, desc[UR8][R26.64+-0x7230] ;  /* 0xff8dd0081a107981 */ /* 0x000ee8000c1e1b00 */
[----:B------:R-:W4:Y:S04]  /*0f40*/  LDG.E.64 R14, desc[UR8][R26.64+-0x61e0] ;  /* 0xff9e20081a0e7981 */ /* 0x000f28000c1e1b00 */
[----:B------:R-:W5:Y:S04]  /*0f50*/  LDG.E.64 R10, desc[UR8][R26.64+-0x5190] ;  /* 0xffae70081a0a7981 */ /* 0x000f68000c1e1b00 */
[----:B------:R-:W5:Y:S04]  /*0f60*/  LDG.E.64 R8, desc[UR8][R26.64+-0x4140] ;  /* 0xffbec0081a087981 */ /* 0x000f68000c1e1b00 */
[----:B------:R-:W5:Y:S04]  /*0f70*/  LDG.E.64 R6, desc[UR8][R26.64+-0x30f0] ;  /* 0xffcf10081a067981 */ /* 0x000f68000c1e1b00 */
[----:B------:R-:W5:Y:S04]  /*0f80*/  LDG.E.64 R20, desc[UR8][R26.64+-0x20a0] ;  /* 0xffdf60081a147981 */ /* 0x000f68000c1e1b00 */
[----:B------:R-:W5:Y:S04]  /*0f90*/  LDG.E.64 R24, desc[UR8][R26.64+-0x1050] ;  /* 0xffefb0081a187981 */ /* 0x000f68000c1e1b00 */
[----:B------:R-:W5:Y:S01]  /*0fa0*/  LDG.E.64 R28, desc[UR8][R26.64+0x7230] ;  /* 0x007230081a1c7981 */ /* 0x000f62000c1e1b00 */
[----:B--2---:R-:W-:-:S03]  /*0fb0*/  DADD R12, R18, R12 ;  /* 0x00000000120c7229 */ /* 0x004fc6000000000c */
[----:B------:R-:W2:Y:S05]  /*0fc0*/  LDG.E.64 R18, desc[UR8][R26.64] ;  /* 0x000000081a127981 */ /* 0x000eaa000c1e1b00 */
[----:B---3--:R-:W-:Y:S01]  /*0fd0*/  DADD R12, R12, R16 ;  /* 0x000000000c0c7229 */ /* 0x008fe20000000010 */
[----:B------:R-:W3:Y:S07]  /*0fe0*/  LDG.E.64 R16, desc[UR8][R26.64+0x1050] ;  /* 0x001050081a107981 */ /* 0x000eee000c1e1b00 */
[----:B----4-:R-:W-:Y:S01]  /*0ff0*/  DADD R12, R12, R14 ;  /* 0x000000000c0c7229 */ /* 0x010fe2000000000e */
[----:B------:R-:W4:Y:S07]  /*1000*/  LDG.E.64 R14, desc[UR8][R26.64+0x20a0] ;  /* 0x0020a0081a0e7981 */ /* 0x000f2e000c1e1b00 */
[----:B-----5:R-:W-:-:S02]  /*1010*/  DADD R10, R12, R10 ;  /* 0x000000000c0a7229 */ /* 0x020fc4000000000a */
[----:B------:R-:W5:Y:S06]  /*1020*/  LDG.E.64 R12, desc[UR8][R26.64+0x30f0] ;  /* 0x0030f0081a0c7981 */ /* 0x000f6c000c1e1b00 */
[----:B------:R-:W-:Y:S02]  /*1030*/  DADD R8, R10, R8 ;  /* 0x000000000a087229 */ /* 0x000fe40000000008 */
[----:B------:R-:W5:Y:S06]  /*1040*/  LDG.E.64 R10, desc[UR8][R26.64+0x4140] ;  /* 0x004140081a0a7981 */ /* 0x000f6c000c1e1b00 */
[----:B------:R-:W-:-:S02]  /*1050*/  DADD R6, R8, R6 ;  /* 0x0000000008067229 */ /* 0x000fc40000000006 */
[----:B------:R-:W5:Y:S06]  /*1060*/  LDG.E.64 R8, desc[UR8][R26.64+0x5190] ;  /* 0x005190081a087981 */ /* 0x000f6c000c1e1b00 */
[----:B------:R-:W-:Y:S02]  /*1070*/  DADD R20, R6, R20 ;  /* 0x0000000006147229 */ /* 0x000fe40000000014 */
[----:B------:R-:W5:Y:S06]  /*1080*/  LDG.E.64 R6, desc[UR8][R26.64+0x61e0] ;  /* 0x0061e0081a067981 */ /* 0x000f6c000c1e1b00 */
[----:B------:R-:W-:Y:S01]  /*1090*/  DADD R20, R20, R24 ;  /* 0x0000000014147229 */ /* 0x000fe20000000018 */
[----:B------:R-:W-:-:S04]  /*10a0*/  UIADD3 UR10, UPT, UPT, UR10, 0x10, URZ ;  /* 0x000000100a0a7890 */ /* 0x000fc8000fffe0ff */
[----:B------:R-:W-:Y:S01]  /*10b0*/  UISETP.NE.AND UP1, UPT, UR10, URZ, UPT ;  /* 0x000000ff0a00728c */ /* 0x000fe2000bf25270 */
[----:B------:R-:W-:Y:S02]  /*10c0*/  VIADD R2, R2, 0x20a0 ;  /* 0x000020a002027836 */ /* 0x000fe40000000000 */
[----:B--2---:R-:W-:-:S08]  /*10d0*/  DADD R18, R20, R18 ;  /* 0x0000000014127229 */ /* 0x004fd00000000012 */
[----:B---3--:R-:W-:-:S08]  /*10e0*/  DADD R16, R18, R16 ;  /* 0x0000000012107229 */ /* 0x008fd00000000010 */
[----:B----4-:R-:W-:-:S08]  /*10f0*/  DADD R14, R16, R14 ;  /* 0x00000000100e7229 */ /* 0x010fd0000000000e */
[----:B-----5:R-:W-:-:S08]  /*1100*/  DADD R12, R14, R12 ;  /* 0x000000000e0c7229 */ /* 0x020fd0000000000c */
[----:B------:R-:W-:-:S08]  /*1110*/  DADD R10, R12, R10 ;  /* 0x000000000c0a7229 */ /* 0x000fd0000000000a */
[----:B------:R-:W-:-:S08]  /*1120*/  DADD R8, R10, R8 ;  /* 0x000000000a087229 */ /* 0x000fd00000000008 */
[----:B------:R-:W-:-:S08]  /*1130*/  DADD R6, R8, R6 ;  /* 0x0000000008067229 */ /* 0x000fd00000000006 */
[----:B------:R-:W-:Y:S01]  /*1140*/  DADD R12, R6, R28 ;  /* 0x00000000060c7229 */ /* 0x000fe2000000001c */
[----:B------:R-:W-:Y:S10]  /*1150*/  BRA.U UP1, `(.L_x_32) ;  /* 0xfffffffd01647547 */ /* 0x000ff4000b83ffff */
.L_x_31:
[----:B------:R-:W-:Y:S05]  /*1160*/  BRA.U !UP0, `(.L_x_30) ;  /* 0x0000000108d07547 */ /* 0x000fea000b800000 */
[----:B------:R-:W-:Y:S02]  /*1170*/  UISETP.GE.U32.AND UP0, UPT, UR6, 0x8, UPT ;  /* 0x000000080600788c */ /* 0x000fe4000bf06070 */
[----:B------:R-:W-:-:S04]  /*1180*/  ULOP3.LUT UR5, UR11, 0x7, URZ, 0xc0, !UPT ;  /* 0x000000070b057892 */ /* 0x000fc8000f8ec0ff */
[----:B------:R-:W-:-:S03]  /*1190*/  UISETP.NE.AND UP1, UPT, UR5, URZ, UPT ;  /* 0x000000ff0500728c */ /* 0x000fc6000bf25270 */
[----:B------:R-:W-:Y:S08]  /*11a0*/  BRA.U !UP0, `(.L_x_33) ;  /* 0x0000000108507547 */ /* 0x000ff0000b800000 */
[----:B------:R-:W0:Y:S01]  /*11b0*/  LDC.64 R20, c[0x0][0x380] ;  /* 0x0000e000ff147b82 */ /* 0x000e220000000a00 */
[----:B------:R-:W-:-:S04]  /*11c0*/  IMAD R3, R4, 0x20a, R5 ;  /* 0x0000020a04037824 */ /* 0x000fc800078e0205 */
[----:B0-----:R-:W-:-:S05]  /*11d0*/  IMAD.WIDE R20, R3, 0x8, R20 ;  /* 0x0000000803147825 */ /* 0x001fca00078e0214 */
[----:B------:R-:W2:Y:S04]  /*11e0*/  LDG.E.64 R24, desc[UR8][R20.64] ;  /* 0x0000000814187981 */ /* 0x000ea8000c1e1b00 */
[----:B------:R-:W3:Y:S04]  /*11f0*/  LDG.E.64 R16, desc[UR8][R20.64+0x1050] ;  /* 0x0010500814107981 */ /* 0x000ee8000c1e1b00 */
[----:B------:R-:W4:Y:S04]  /*1200*/  LDG.E.64 R14, desc[UR8][R20.64+0x20a0] ;  /* 0x0020a008140e7981 */ /* 0x000f28000c1e1b00 */
[----:B------:R-:W5:Y:S04]  /*1210*/  LDG.E.64 R10, desc[UR8][R20.64+0x30f0] ;  /* 0x0030f008140a7981 */ /* 0x000f68000c1e1b00 */
[----:B------:R-:W5:Y:S04]  /*1220*/  LDG.E.64 R8, desc[UR8][R20.64+0x4140] ;  /* 0x0041400814087981 */ /* 0x000f68000c1e1b00 */
[----:B------:R-:W5:Y:S04]  /*1230*/  LDG.E.64 R6, desc[UR8][R20.64+0x5190] ;  /* 0x0051900814067981 */ /* 0x000f68000c1e1b00 */
[----:B------:R-:W5:Y:S04]  /*1240*/  LDG.E.64 R2, desc[UR8][R20.64+0x61e0] ;  /* 0x0061e00814027981 */ /* 0x000f68000c1e1b00 */
[----:B------:R-:W5:Y:S01]  /*1250*/  LDG.E.64 R18, desc[UR8][R20.64+0x7230] ;  /* 0x0072300814127981 */ /* 0x000f62000c1e1b00 */
[----:B------:R-:W-:Y:S01]  /*1260*/  VIADD R4, R4, 0x8 ;  /* 0x0000000804047836 */ /* 0x000fe20000000000 */
[----:B--2---:R-:W-:-:S08]  /*1270*/  DADD R24, R12, R24 ;  /* 0x000000000c187229 */ /* 0x004fd00000000018 */
[----:B---3--:R-:W-:-:S08]  /*1280*/  DADD R16, R24, R16 ;  /* 0x0000000018107229 */ /* 0x008fd00000000010 */
[----:B----4-:R-:W-:-:S08]  /*1290*/  DADD R14, R16, R14 ;  /* 0x00000000100e7229 */ /* 0x010fd0000000000e */
[----:B-----5:R-:W-:-:S08]  /*12a0*/  DADD R10, R14, R10 ;  /* 0x000000000e0a7229 */ /* 0x020fd0000000000a */
[----:B------:R-:W-:-:S08]  /*12b0*/  DADD R8, R10, R8 ;  /* 0x000000000a087229 */ /* 0x000fd00000000008 */
[----:B------:R-:W-:-:S08]  /*12c0*/  DADD R6, R8, R6 ;  /* 0x0000000008067229 */ /* 0x000fd00000000006 */
[----:B------:R-:W-:-:S08]  /*12d0*/  DADD R2, R6, R2 ;  /* 0x0000000006027229 */ /* 0x000fd00000000002 */
[----:B------:R-:W-:-:S11]  /*12e0*/  DADD R12, R2, R18 ;  /* 0x00000000020c7229 */ /* 0x000fd60000000012 */
.L_x_33:
        /* <DEDUP_REMOVED lines=11> */
[----:B------:R-:W5:Y:S01]  /*13a0*/  LDG.E.64 R14, desc[UR8][R2.64+0x30f0] ;  /* 0x0030f008020e7981 */ /* 0x000f62000c1e1b00 */
[----:B------:R-:W-:Y:S01]  /*13b0*/  VIADD R4, R4, 0x4 ;  /* 0x0000000404047836 */ /* 0x000fe20000000000 */
[----:B--2---:R-:W-:-:S08]  /*13c0*/  DADD R6, R12, R6 ;  /* 0x000000000c067229 */ /* 0x004fd00000000006 */
[----:B---3--:R-:W-:-:S08]  /*13d0*/  DADD R6, R6, R8 ;  /* 0x0000000006067229 */ /* 0x008fd00000000008 */
[----:B----4-:R-:W-:-:S08]  /*13e0*/  DADD R6, R6, R10 ;  /* 0x0000000006067229 */ /* 0x010fd0000000000a */
[----:B-----5:R-:W-:-:S11]  /*13f0*/  DADD R12, R6, R14 ;  /* 0x00000000060c7229 */ /* 0x020fd6000000000e */
.L_x_34:
[----:B------:R-:W-:Y:S05]  /*1400*/  BRA.U !UP1, `(.L_x_30) ;  /* 0x0000000109287547 */ /* 0x000fea000b800000 */
[----:B------:R-:W0:Y:S01]  /*1410*/  LDC.64 R6, c[0x0][0x380] ;  /* 0x0000e000ff067b82 */ /* 0x000e220000000a00 */
[----:B------:R-:W-:Y:S01]  /*1420*/  IMAD R9, R4, 0x20a, R5 ;  /* 0x0000020a04097824 */ /* 0x000fe200078e0205 */
[----:B------:R-:W-:-:S12]  /*1430*/  UIADD3 UR4, UPT, UPT, -UR4, URZ, URZ ;  /* 0x000000ff04047290 */ /* 0x000fd8000fffe1ff */
.L_x_35:
[----:B0-----:R-:W-:-:S06]  /*1440*/  IMAD.WIDE R2, R9, 0x8, R6 ;  /* 0x0000000809027825 */ /* 0x001fcc00078e0206 */
[----:B------:R-:W2:Y:S01]  /*1450*/  LDG.E.64 R2, desc[UR8][R2.64] ;  /* 0x0000000802027981 */ /* 0x000ea2000c1e1b00 */
[----:B------:R-:W-:Y:S01]  /*1460*/  UIADD3 UR4, UPT, UPT, UR4, 0x1, URZ ;  /* 0x0000000104047890 */ /* 0x000fe2000fffe0ff */
[----:B------:R-:W-:-:S03]  /*1470*/  VIADD R9, R9, 0x20a ;  /* 0x0000020a09097836 */ /* 0x000fc60000000000 */
[----:B------:R-:W-:Y:S01]  /*1480*/  UISETP.NE.AND UP0, UPT, UR4, URZ, UPT ;  /* 0x000000ff0400728c */ /* 0x000fe2000bf05270 */
[----:B--2---:R-:W-:-:S08]  /*1490*/  DADD R12, R2, R12 ;  /* 0x00000000020c7229 */ /* 0x004fd0000000000c */
[----:B------:R-:W-:Y:S05]  /*14a0*/  BRA.U UP0, `(.L_x_35) ;  /* 0xfffffffd00e47547 */ /* 0x000fea000b83ffff */
.L_x_30:
[----:B------:R-:W0:Y:S01]  /*14b0*/  I2F.F64 R10, UR11 ;  /* 0x0000000b000a7d12 */ /* 0x000e220008201c00 */
[----:B------:R-:W-:Y:S01]  /*14c0*/  IMAD.MOV.U32 R2, RZ, RZ, 0x1 ;  /* 0x00000001ff027424 */ /* 0x000fe200078e00ff */
[----:B------:R-:W-:Y:S01]  /*14d0*/  FSETP.GEU.AND P1, PT, |R13|, 6.5827683646048100446e-37, PT ;  /* 0x036000000d00780b */ /* 0x000fe20003f2e200 */
[----:B------:R-:W-:Y:S05]  /*14e0*/  BSSY.RECONVERGENT B1, `(.L_x_36) ;  /* 0x0000013000017945 */ /* 0x000fea0003800200 */
[----:B0-----:R-:W0:Y:S02]  /*14f0*/  MUFU.RCP64H R3, R11 ;  /* 0x0000000b00037308 */ /* 0x001e240000001800 */
[----:B0-----:R-:W-:-:S08]  /*1500*/  DFMA R6, -R10, R2, 1 ;  /* 0x3ff000000a06742b */ /* 0x001fd00000000102 */
[----:B------:R-:W-:-:S08]  /*1510*/  DFMA R6, R6, R6, R6 ;  /* 0x000000060606722b */ /* 0x000fd00000000006 */
[----:B------:R-:W-:-:S08]  /*1520*/  DFMA R6, R2, R6, R2 ;  /* 0x000000060206722b */ /* 0x000fd00000000002 */
[----:B------:R-:W-:-:S08]  /*1530*/  DFMA R2, -R10, R6, 1 ;  /* 0x3ff000000a02742b */ /* 0x000fd00000000106 */
[----:B------:R-:W-:-:S08]  /*1540*/  DFMA R2, R6, R2, R6 ;  /* 0x000000020602722b */ /* 0x000fd00000000006 */
[----:B------:R-:W-:-:S08]  /*1550*/  DMUL R6, R2, R12 ;  /* 0x0000000c02067228 */ /* 0x000fd00000000000 */
[----:B------:R-:W-:-:S08]  /*1560*/  DFMA R8, -R10, R6, R12 ;  /* 0x000000060a08722b */ /* 0x000fd0000000010c */
[----:B------:R-:W-:-:S10]  /*1570*/  DFMA R2, R2, R8, R6 ;  /* 0x000000080202722b */ /* 0x000fd40000000006 */
[----:B------:R-:W-:-:S05]  /*1580*/  FFMA R4, RZ, R11, R3 ;  /* 0x0000000bff047223 */ /* 0x000fca0000000003 */
[----:B------:R-:W-:-:S13]  /*1590*/  FSETP.GT.AND P0, PT, |R4|, 1.469367938527859385e-39, PT ;  /* 0x001000000400780b */ /* 0x000fda0003f04200 */
[----:B------:R-:W-:Y:S05]  /*15a0*/  @P0 BRA P1, `(.L_x_37) ;  /* 0x0000000000180947 */ /* 0x000fea0000800000 */
[----:B------:R-:W-:Y:S01]  /*15b0*/  IMAD.MOV.U32 R14, RZ, RZ, R10 ;  /* 0x000000ffff0e7224 */ /* 0x000fe200078e000a */
[----:B------:R-:W-:Y:S02]  /*15c0*/  MOV R17, R11 ;  /* 0x0000000b00117202 */ /* 0x000fe40000000f00 */
[----:B------:R-:W-:-:S07]  /*15d0*/  MOV R6, 0x15f0 ;  /* 0x000015f000067802 */ /* 0x000fce0000000f00 */
[----:B------:R-:W-:Y:S05]  /*15e0*/  CALL.REL.NOINC `($__internal_0_$__cuda_sm20_div_rn_f64_full) ;  /* 0x0000007800fc7944 */ /* 0x000fea0003c00000 */
[----:B------:R-:W-:Y:S02]  /*15f0*/  IMAD.MOV.U32 R2, RZ, RZ, R18 ;  /* 0x000000ffff027224 */ /* 0x000fe400078e0012 */
[----:B------:R-:W-:-:S07]  /*1600*/  IMAD.MOV.U32 R3, RZ, RZ, R19 ;  /* 0x000000ffff037224 */ /* 0x000fce00078e0013 */
.L_x_37:
[----:B------:R-:W-:Y:S05]  /*1610*/  BSYNC.RECONVERGENT B1 ;  /* 0x0000000000017941 */ /* 0x000fea0003800200 */
.L_x_36:
[----:B------:R-:W0:Y:S01]  /*1620*/  LDCU.64 UR4, c[0x0][0x388] ;  /* 0x00007100ff0477ac */ /* 0x000e220008000a00 */
[C---:B------:R-:W-:Y:S01]  /*1630*/  IMAD.SHL.U32 R4, R5.reuse, 0x8, RZ ;  /* 0x0000000805047824 */ /* 0x040fe200078e00ff */
[----:B------:R-:W-:Y:S01]  /*1640*/  SHF.L.U64.HI R0, R5, 0x3, R0 ;  /* 0x0000000305007819 */ /* 0x000fe20000010200 */
[----:B------:R-:W-:Y:S03]  /*1650*/  BSSY.RECONVERGENT B1, `(.L_x_38) ;  /* 0x00007b7000017945 */ /* 0x000fe60003800200 */
[----:B0-----:R-:W-:-:S04]  /*1660*/  IADD3 R6, P0, PT, R4, UR4, RZ ;  /* 0x0000000404067c10 */ /* 0x001fc8000ff1e0ff */
[----:B------:R-:W-:Y:S02]  /*1670*/  IADD3.X R7, PT, PT, R0, UR5, RZ, P0, !PT ;  /* 0x0000000500077c10 */ /* 0x000fe400087fe4ff */
[----:B------:R-:W-:-:S03]  /*1680*/  ISETP.GT.AND P0, PT, R22, 0x6, PT ;  /* 0x000000061600780c */ /* 0x000fc60003f04270 */
[----:B------:R0:W-:Y:S10]  /*1690*/  STG.E.64 desc[UR8][R6.64], R2 ;  /* 0x0000000206007986 */ /* 0x0001f4000c101b08 */
[----:B------:R-:W-:Y:S05]  /*16a0*/  @P0 BRA `(.L_x_39) ;  /* 0x0000003800680947 */ /* 0x000fea0003800000 */
[----:B------:R-:W-:-:S13]  /*16b0*/  ISETP.GT.AND P0, PT, R22, 0x2, PT ;  /* 0x000000021600780c */ /* 0x000fda0003f04270 */
[----:B------:R-:W-:Y:S05]  /*16c0*/  @P0 BRA `(.L_x_40) ;  /* 0x0000002000b00947 */ /* 0x000fea0003800000 */
[----:B------:R-:W-:-:S05]  /*16d0*/  VIMNMX.U32 R22, PT, PT, R22, 0x3, PT ;  /* 0x0000000316167848 */ /* 0x000fca0003fe0000 */
[----:B------:R-:W-:-:S04]  /*16e0*/  IMAD.SHL.U32 R22, R22, 0x4, RZ ;  /* 0x0000000416167824 */ /* 0x000fc800078e00ff */
[----:B0-----:R-:W0:Y:S02]  /*16f0*/  LDC R6, c[0x2][R22] ;  /* 0x0080000016067b82 */ /* 0x001e240000000800 */
[----:B0-----:R-:W-:-:S04]  /*1700*/  SHF.R.S32.HI R7, RZ, 0x1f, R6 ;  /* 0x0000001fff077819 */ /* 0x001fc80000011406 */
.L_x_150:
[----:B------:R-:W-:Y:S05]  /*1710*/  BRX R6 -0x1720                                                           (*"BRANCH_TARGETS .L_x_151,.L_x_152,.L_x_153"*) ;  /* 0xffffffe806387949 */ /* 0x000fea000383ffff */
.L_x_153:
[----:B------:R-:W0:Y:S01]  /*1720*/  LDCU UR4, c[0x0][0x3a8] ;  /* 0x00007500ff0477ac */ /* 0x000e220008000800 */
[----:B------:R-:W-:Y:S01]  /*1730*/  CS2R R22, SRZ ;  /* 0x0000000000167805 */ /* 0x000fe2000001ff00 */
[----:B0-----:R-:W-:-:S09]  /*1740*/  UISETP.GE.AND UP0, UPT, UR4, 0x1, UPT ;  /* 0x000000010400788c */ /* 0x001fd2000bf06270 */
[----:B------:R-:W-:Y:S05]  /*1750*/  BRA.U !UP0, `(.L_x_41) ;  /* 0x0000001508d47547 */ /* 0x000fea000b800000 */
[----:B------:R-:W-:Y:S01]  /*1760*/  UISETP.NE.AND UP0, UPT, UR4, 0x1, UPT ;  /* 0x000000010400788c */ /* 0x000fe2000bf05270 */
[----:B------:R-:W-:Y:S01]  /*1770*/  IMAD.MOV.U32 R26, RZ, RZ, RZ ;  /* 0x000000ffff1a7224 */ /* 0x000fe200078e00ff */
[----:B------:R-:W-:-:S07]  /*1780*/  CS2R R22, SRZ ;  /* 0x0000000000167805 */ /* 0x000fce000001ff00 */
[----:B------:R-:W-:Y:S05]  /*1790*/  BRA.U !UP0, `(.L_x_42) ;  /* 0x0000000d08cc7547 */ /* 0x000fea000b800000 */
[----:B------:R-:W-:Y:S01]  /*17a0*/  ULOP3.LUT UR4, UR4, 0x7ffffffe, URZ, 0xc0, !UPT ;  /* 0x7ffffffe04047892 */ /* 0x000fe2000f8ec0ff */
[----:B------:R-:W-:Y:S01]  /*17b0*/  IMAD.MOV.U32 R26, RZ, RZ, RZ ;  /* 0x000000ffff1a7224 */ /* 0x000fe200078e00ff */
[----:B------:R-:W-:Y:S02]  /*17c0*/  MOV R25, R5 ;  /* 0x0000000500197202 */ /* 0x000fe40000000f00 */
[----:B------:R-:W-:Y:S01]  /*17d0*/  CS2R R22, SRZ ;  /* 0x0000000000167805 */ /* 0x000fe2000001ff00 */
[----:B------:R-:W-:-:S06]  /*17e0*/  UIADD3 UR4, UPT, UPT, -UR4, URZ, URZ ;  /* 0x000000ff04047290 */ /* 0x000fcc000fffe1ff */
[----:B------:R-:W-:-:S07]  /*17f0*/  IMAD.U32 R27, RZ, RZ, UR4 ;  /* 0x00000004ff1b7e24 */ /* 0x000fce000f8e00ff */
.L_x_56:
[----:B------:R-:W0:Y:S02]  /*1800*/  LDC.64 R2, c[0x0][0x380] ;  /* 0x0000e000ff027b82 */ /* 0x000e240000000a00 */
[----:B0-----:R-:W-:-:S05]  /*1810*/  IMAD.WIDE R2, R25, 0x8, R2 ;  /* 0x0000000819027825 */ /* 0x001fca00078e0202 */
[----:B------:R-:W2:Y:S01]  /*1820*/  LDG.E.64 R12, desc[UR8][R2.64] ;  /* 0x00000008020c7981 */ /* 0x000ea2000c1e1b00 */
[----:B------:R-:W0:Y:S01]  /*1830*/  MUFU.RCP64H R7, R11 ;  /* 0x0000000b00077308 */ /* 0x000e220000001800 */
[----:B------:R-:W-:Y:S01]  /*1840*/  IMAD.MOV.U32 R6, RZ, RZ, 0x1 ;  /* 0x00000001ff067424 */ /* 0x000fe200078e00ff */
[----:B------:R-:W-:Y:S01]  /*1850*/  BSSY.RECONVERGENT B3, `(.L_x_43) ;  /* 0x0000013000037945 */ /* 0x000fe20003800200 */
[----:B------:R-:W-:-:S05]  /*1860*/  VIADD R27, R27, 0x2 ;  /* 0x000000021b1b7836 */ /* 0x000fca0000000000 */
[----:B------:R-:W-:Y:S01]  /*1870*/  ISETP.NE.AND P1, PT, R27, RZ, PT ;  /* 0x000000ff1b00720c */ /* 0x000fe20003f25270 */
[----:B0-----:R-:W-:-:S08]  /*1880*/  DFMA R8, -R10, R6, 1 ;  /* 0x3ff000000a08742b */ /* 0x001fd00000000106 */
[----:B------:R-:W-:-:S08]  /*1890*/  DFMA R8, R8, R8, R8 ;  /* 0x000000080808722b */ /* 0x000fd00000000008 */
[----:B------:R-:W-:-:S08]  /*18a0*/  DFMA R8, R6, R8, R6 ;  /* 0x000000080608722b */ /* 0x000fd00000000006 */
[----:B------:R-:W-:-:S08]  /*18b0*/  DFMA R6, -R10, R8, 1 ;  /* 0x3ff000000a06742b */ /* 0x000fd00000000108 */
[----:B------:R-:W-:-:S08]  /*18c0*/  DFMA R8, R8, R6, R8 ;  /* 0x000000060808722b */ /* 0x000fd00000000008 */
[----:B--2---:R-:W-:Y:S01]  /*18d0*/  DMUL R18, R8, R12 ;  /* 0x0000000c08127228 */ /* 0x004fe20000000000 */
[----:B------:R-:W-:-:S07]  /*18e0*/  FSETP.GEU.AND P2, PT, |R13|, 6.5827683646048100446e-37, PT ;  /* 0x036000000d00780b */ /* 0x000fce0003f4e200 */
[----:B------:R-:W-:-:S08]  /*18f0*/  DFMA R6, -R10, R18, R12 ;  /* 0x000000120a06722b */ /* 0x000fd0000000010c */
[----:B------:R-:W-:-:S10]  /*1900*/  DFMA R18, R8, R6, R18 ;  /* 0x000000060812722b */ /* 0x000fd40000000012 */
[----:B------:R-:W-:-:S05]  /*1910*/  FFMA R6, RZ, R11, R19 ;  /* 0x0000000bff067223 */ /* 0x000fca0000000013 */
[----:B------:R-:W-:-:S13]  /*1920*/  FSETP.GT.AND P0, PT, |R6|, 1.469367938527859385e-39, PT ;  /* 0x001000000600780b */ /* 0x000fda0003f04200 */
[----:B------:R-:W-:Y:S05]  /*1930*/  @P0 BRA P2, `(.L_x_44) ;  /* 0x0000000000100947 */ /* 0x000fea0001000000 */
[----:B------:R-:W-:Y:S01]  /*1940*/  IMAD.MOV.U32 R14, RZ, RZ, R10 ;  /* 0x000000ffff0e7224 */ /* 0x000fe200078e000a */
[----:B------:R-:W-:Y:S01]  /*1950*/  MOV R6, 0x1980 ;  /* 0x0000198000067802 */ /* 0x000fe20000000f00 */
[----:B------:R-:W-:-:S07]  /*1960*/  IMAD.MOV.U32 R17, RZ, RZ, R11 ;  /* 0x000000ffff117224 */ /* 0x000fce00078e000b */
[----:B------:R-:W-:Y:S05]  /*1970*/  CALL.REL.NOINC `($__internal_0_$__cuda_sm20_div_rn_f64_full) ;  /* 0x0000007800187944 */ /* 0x000fea0003c00000 */
.L_x_44:
[----:B------:R-:W-:Y:S05]  /*1980*/  BSYNC.RECONVERGENT B3 ;  /* 0x0000000000037941 */ /* 0x000fea0003800200 */
.L_x_43:
[----:B------:R-:W-:Y:S01]  /*1990*/  DSETP.GT.AND P0, PT, R18, RZ, PT ;  /* 0x000000ff1200722a */ /* 0x000fe20003f04000 */
[----:B------:R-:W-:-:S13]  /*19a0*/  BSSY.RECONVERGENT B2, `(.L_x_45) ;  /* 0x000005c000027945 */ /* 0x000fda0003800200 */
[----:B------:R-:W-:Y:S05]  /*19b0*/  @!P0 BRA `(.L_x_46) ;  /* 0x0000000400688947 */ /* 0x000fea0003800000 */
[----:B------:R-:W-:Y:S01]  /*19c0*/  ISETP.GT.AND P0, PT, R19, 0xfffff, PT ;  /* 0x000fffff1300780c */ /* 0x000fe20003f04270 */
[--C-:B------:R-:W-:Y:S01]  /*19d0*/  IMAD.MOV.U32 R6, RZ, RZ, R18.reuse ;  /* 0x000000ffff067224 */ /* 0x100fe200078e0012 */
[----:B------:R-:W-:Y:S01]  /*19e0*/  MOV R7, R19 ;  /* 0x0000001300077202 */ /* 0x000fe20000000f00 */
[----:B------:R-:W-:Y:S01]  /*19f0*/  IMAD.MOV.U32 R21, RZ, RZ, R19 ;  /* 0x000000ffff157224 */ /* 0x000fe200078e0013 */
[----:B------:R-:W-:Y:S01]  /*1a00*/  BSSY.RECONVERGENT B3, `(.L_x_47) ;  /* 0x000004e000037945 */ /* 0x000fe20003800200 */
[----:B------:R-:W-:Y:S02]  /*1a10*/  IMAD.MOV.U32 R20, RZ, RZ, -0x3ff ;  /* 0xfffffc01ff147424 */ /* 0x000fe400078e00ff */
[----:B------:R-:W-:-:S06]  /*1a20*/  IMAD.MOV.U32 R14, RZ, RZ, R18 ;  /* 0x000000ffff0e7224 */ /* 0x000fcc00078e0012 */
[----:B------:R-:W-:Y:S01]  /*1a30*/  @!P0 DMUL R6, R18, 1.80143985094819840000e+16 ;  /* 0x4350000012068828 */ /* 0x000fe20000000000 */
[----:B------:R-:W-:-:S09]  /*1a40*/  @!P0 IMAD.MOV.U32 R20, RZ, RZ, -0x435 ;  /* 0xfffffbcbff148424 */ /* 0x000fd200078e00ff */
[----:B------:R-:W-:Y:S01]  /*1a50*/  @!P0 IMAD.MOV.U32 R21, RZ, RZ, R7 ;  /* 0x000000ffff158224 */ /* 0x000fe200078e0007 */
[----:B------:R-:W-:-:S03]  /*1a60*/  @!P0 MOV R14, R6 ;  /* 0x00000006000e8202 */ /* 0x000fc60000000f00 */
[----:B------:R-:W-:-:S05]  /*1a70*/  VIADD R8, R21, 0xffffffff ;  /* 0xffffffff15087836 */ /* 0x000fca0000000000 */
[----:B------:R-:W-:-:S13]  /*1a80*/  ISETP.GT.U32.AND P2, PT, R8, 0x7feffffe, PT ;  /* 0x7feffffe0800780c */ /* 0x000fda0003f44070 */
[----:B------:R-:W-:Y:S05]  /*1a90*/  @P2 BRA `(.L_x_48) ;  /* 0x0000000000f82947 */ /* 0x000fea0003800000 */
[C---:B------:R-:W-:Y:S01]  /*1aa0*/  LOP3.LUT R6, R21.reuse, 0xfffff, RZ, 0xc0, !PT ;  /* 0x000fffff15067812 */ /* 0x040fe200078ec0ff */
[----:B------:R-:W-:Y:S01]  /*1ab0*/  IMAD.MOV.U32 R8, RZ, RZ, RZ ;  /* 0x000000ffff087224 */ /* 0x000fe200078e00ff */
[----:B------:R-:W-:Y:S01]  /*1ac0*/  UMOV UR4, 0x3ae80f1e ;  /* 0x3ae80f1e00047882 */ /* 0x000fe20000000000 */
[----:B------:R-:W-:Y:S01]  /*1ad0*/  UMOV UR5, 0x3eb1380b ;  /* 0x3eb1380b00057882 */ /* 0x000fe20000000000 */
[----:B------:R-:W-:Y:S02]  /*1ae0*/  LOP3.LUT R15, R6, 0x3ff00000, RZ, 0xfc, !PT ;  /* 0x3ff00000060f7812 */ /* 0x000fe400078efcff */
[----:B------:R-:W-:Y:S02]  /*1af0*/  LEA.HI R24, R21, R20, RZ, 0xc ;  /* 0x0000001415187211 */ /* 0x000fe400078f60ff */
[----:B------:R-:W-:-:S13]  /*1b00*/  ISETP.GE.U32.AND P0, PT, R15, 0x3ff6a09f, PT ;  /* 0x3ff6a09f0f00780c */ /* 0x000fda0003f06070 */
[----:B------:R-:W-:Y:S02]  /*1b10*/  @P0 VIADD R7, R15, 0xfff00000 ;  /* 0xfff000000f070836 */ /* 0x000fe40000000000 */
[----:B------:R-:W-:Y:S02]  /*1b20*/  @P0 VIADD R24, R24, 0x1 ;  /* 0x0000000118180836 */ /* 0x000fe40000000000 */
[----:B------:R-:W-:-:S06]  /*1b30*/  @P0 IMAD.MOV.U32 R15, RZ, RZ, R7 ;  /* 0x000000ffff0f0224 */ /* 0x000fcc00078e0007 */
[C---:B------:R-:W-:Y:S02]  /*1b40*/  DADD R16, R14.reuse, 1 ;  /* 0x3ff000000e107429 */ /* 0x040fe40000000000 */
[----:B------:R-:W-:-:S04]  /*1b50*/  DADD R14, R14, -1 ;  /* 0xbff000000e0e7429 */ /* 0x000fc80000000000 */
[----:B------:R-:W0:Y:S02]  /*1b60*/  MUFU.RCP64H R9, R17 ;  /* 0x0000001100097308 */ /* 0x000e240000001800 */
[----:B0-----:R-:W-:Y:S01]  /*1b70*/  DFMA R6, -R16, R8, 1 ;  /* 0x3ff000001006742b */ /* 0x001fe20000000108 */
[----:B------:R-:W-:Y:S02]  /*1b80*/  IMAD.MOV.U32 R16, RZ, RZ, -0x748574fc ;  /* 0x8b7a8b04ff107424 */ /* 0x000fe400078e00ff */
[----:B------:R-:W-:-:S05]  /*1b90*/  IMAD.MOV.U32 R17, RZ, RZ, 0x3ed0ee25 ;  /* 0x3ed0ee25ff117424 */ /* 0x000fca00078e00ff */
[----:B------:R-:W-:-:S08]  /*1ba0*/  DFMA R6, R6, R6, R6 ;  /* 0x000000060606722b */ /* 0x000fd00000000006 */
[----:B------:R-:W-:-:S08]  /*1bb0*/  DFMA R6, R8, R6, R8 ;  /* 0x000000060806722b */ /* 0x000fd00000000008 */
[----:B------:R-:W-:-:S08]  /*1bc0*/  DMUL R8, R14, R6 ;  /* 0x000000060e087228 */ /* 0x000fd00000000000 */
[----:B------:R-:W-:-:S08]  /*1bd0*/  DFMA R8, R14, R6, R8 ;  /* 0x000000060e08722b */ /* 0x000fd00000000008 */
[----:B------:R-:W-:-:S08]  /*1be0*/  DADD R12, R14, -R8 ;  /* 0x000000000e0c7229 */ /* 0x000fd00000000808 */
[----:B------:R-:W-:-:S08]  /*1bf0*/  DADD R12, R12, R12 ;  /* 0x000000000c0c7229 */ /* 0x000fd0000000000c */
[-C--:B------:R-:W-:Y:S02]  /*1c00*/  DFMA R12, R14, -R8.reuse, R12 ;  /* 0x800000080e0c722b */ /* 0x080fe4000000000c */
[----:B------:R-:W-:-:S08]  /*1c10*/  DMUL R14, R8, R8 ;  /* 0x00000008080e7228 */ /* 0x000fd00000000000 */
[----:B------:R-:W-:Y:S01]  /*1c20*/  DFMA R16, R14, UR4, R16 ;  /* 0x000000040e107c2b */ /* 0x000fe20008000010 */
[----:B------:R-:W-:Y:S01]  /*1c30*/  UMOV UR4, 0x9f02676f ;  /* 0x9f02676f00047882 */ /* 0x000fe20000000000 */
[----:B------:R-:W-:-:S06]  /*1c40*/  UMOV UR5, 0x3ef3b266 ;  /* 0x3ef3b26600057882 */ /* 0x000fcc0000000000 */
[----:B------:R-:W-:Y:S01]  /*1c50*/  DFMA R16, R14, R16, UR4 ;  /* 0x000000040e107e2b */ /* 0x000fe20008000010 */
        /* <DEDUP_REMOVED lines=10> */
[----:B------:R-:W-:Y:S01]  /*1d00*/  DMUL R16, R6, R12 ;  /* 0x0000000c06107228 */ /* 0x000fe20000000000 */
[----:B------:R-:W-:Y:S01]  /*1d10*/  UMOV UR5, 0x3f899999 ;  /* 0x3f89999900057882 */ /* 0x000fe20000000000 */
[----:B------:R-:W-:Y:S02]  /*1d20*/  LOP3.LUT R6, R24, 0x80000000, RZ, 0x3c, !PT ;  /* 0x8000000018067812 */ /* 0x000fe400078e3cff */
[----:B------:R-:W-:Y:S02]  /*1d30*/  MOV R7, 0x43300000 ;  /* 0x4330000000077802 */ /* 0x000fe40000000f00 */
[----:B------:R-:W-:Y:S01]  /*1d40*/  DFMA R20, R14, R20, UR4 ;  /* 0x000000040e147e2b */ /* 0x000fe20008000014 */
[----:B------:R-:W-:Y:S01]  /*1d50*/  UMOV UR4, 0x80000000 ;  /* 0x8000000000047882 */ /* 0x000fe20000000000 */
[----:B------:R-:W-:-:S02]  /*1d60*/  UMOV UR5, 0x43300000 ;  /* 0x4330000000057882 */ /* 0x000fc40000000000 */
[----:B------:R-:W-:Y:S01]  /*1d70*/  DADD R6, R6, -UR4 ;  /* 0x8000000406067e29 */ /* 0x000fe20008000000 */
[----:B------:R-:W-:Y:S01]  /*1d80*/  UMOV UR4, 0x55555554 ;  /* 0x5555555400047882 */ /* 0x000fe20000000000 */
[----:B------:R-:W-:Y:S02]  /*1d90*/  UMOV UR5, 0x3fb55555 ;  /* 0x3fb5555500057882 */ /* 0x000fe40000000000 */
[----:B------:R-:W-:Y:S01]  /*1da0*/  DFMA R20, R14, R20, UR4 ;  /* 0x000000040e147e2b */ /* 0x000fe20008000014 */
[----:B------:R-:W-:Y:S01]  /*1db0*/  UMOV UR4, 0xfefa39ef ;  /* 0xfefa39ef00047882 */ /* 0x000fe20000000000 */
[----:B------:R-:W-:Y:S02]  /*1dc0*/  UMOV UR5, 0x3fe62e42 ;  /* 0x3fe62e4200057882 */ /* 0x000fe40000000000 */
[----:B------:R-:W-:-:S04]  /*1dd0*/  DFMA R12, R6, UR4, R8 ;  /* 0x00000004060c7c2b */ /* 0x000fc80008000008 */
[----:B------:R-:W-:-:S04]  /*1de0*/  DMUL R20, R14, R20 ;  /* 0x000000140e147228 */ /* 0x000fc80000000000 */
[----:B------:R-:W-:Y:S01]  /*1df0*/  DFMA R14, R6, -UR4, R12 ;  /* 0x80000004060e7c2b */ /* 0x000fe2000800000c */
[----:B------:R-:W-:Y:S01]  /*1e00*/  UMOV UR4, 0x3b39803f ;  /* 0x3b39803f00047882 */ /* 0x000fe20000000000 */
[----:B------:R-:W-:Y:S02]  /*1e10*/  UMOV UR5, 0x3c7abc9e ;  /* 0x3c7abc9e00057882 */ /* 0x000fe40000000000 */
[----:B------:R-:W-:-:S04]  /*1e20*/  DFMA R16, R8, R20, R16 ;  /* 0x000000140810722b */ /* 0x000fc80000000010 */
[----:B------:R-:W-:-:S08]  /*1e30*/  DADD R14, -R8, R14 ;  /* 0x00000000080e7229 */ /* 0x000fd0000000010e */
[----:B------:R-:W-:-:S08]  /*1e40*/  DADD R14, R16, -R14 ;  /* 0x00000000100e7229 */ /* 0x000fd0000000080e */
[----:B------:R-:W-:-:S08]  /*1e50*/  DFMA R14, R6, UR4, R14 ;  /* 0x00000004060e7c2b */ /* 0x000fd0000800000e */
[----:B------:R-:W-:Y:S01]  /*1e60*/  DADD R12, R12, R14 ;  /* 0x000000000c0c7229 */ /* 0x000fe2000000000e */
[----:B------:R-:W-:Y:S10]  /*1e70*/  BRA `(.L_x_49) ;  /* 0x0000000000187947 */ /* 0x000ff40003800000 */
.L_x_48:
[----:B------:R-:W-:Y:S01]  /*1e80*/  IMAD.MOV.U32 R8, RZ, RZ, 0x0 ;  /* 0x00000000ff087424 */ /* 0x000fe200078e00ff */
[----:B------:R-:W-:Y:S01]  /*1e90*/  LOP3.LUT P0, RZ, R7, 0x7fffffff, RZ, 0xc0, !PT ;  /* 0x7fffffff07ff7812 */ /* 0x000fe2000780c0ff */
[----:B------:R-:W-:-:S06]  /*1ea0*/  IMAD.MOV.U32 R9, RZ, RZ, 0x7ff00000 ;  /* 0x7ff00000ff097424 */ /* 0x000fcc00078e00ff */
[----:B------:R-:W-:-:S10]  /*1eb0*/  DFMA R8, R6, R8, +INF ;  /* 0x7ff000000608742b */ /* 0x000fd40000000008 */
[----:B------:R-:W-:Y:S02]  /*1ec0*/  FSEL R12, R8, RZ, P0 ;  /* 0x000000ff080c7208 */ /* 0x000fe40000000000 */
[----:B------:R-:W-:-:S07]  /*1ed0*/  FSEL R13, R9, -QNAN , P0 ;  /* 0xfff00000090d7808 */ /* 0x000fce0000000000 */
.L_x_49:
[----:B------:R-:W-:Y:S05]  /*1ee0*/  BSYNC.RECONVERGENT B3 ;  /* 0x0000000000037941 */ /* 0x000fea0003800200 */
.L_x_47:
[----:B------:R-:W-:Y:S01]  /*1ef0*/  UMOV UR4, 0xffda0d24 ;  /* 0xffda0d2400047882 */ /* 0x000fe20000000000 */
[----:B------:R-:W-:Y:S02]  /*1f00*/  UMOV UR5, 0x3c7777d0 ;  /* 0x3c7777d000057882 */ /* 0x000fe40000000000 */
[----:B------:R-:W-:Y:S01]  /*1f10*/  DMUL R6, R12, UR4 ;  /* 0x000000040c067c28 */ /* 0x000fe20008000000 */
[----:B------:R-:W-:Y:S01]  /*1f20*/  UMOV UR4, 0x652b82fe ;  /* 0x652b82fe00047882 */ /* 0x000fe20000000000 */
[----:B------:R-:W-:-:S06]  /*1f30*/  UMOV UR5, 0x3ff71547 ;  /* 0x3ff7154700057882 */ /* 0x000fcc0000000000 */
[----:B------:R-:W-:-:S08]  /*1f40*/  DFMA R6, R12, UR4, R6 ;  /* 0x000000040c067c2b */ /* 0x000fd00008000006 */
[----:B------:R-:W-:-:S11]  /*1f50*/  DFMA R22, R6, -R18, R22 ;  /* 0x800000120616722b */ /* 0x000fd60000000016 */
.L_x_46:
[----:B------:R-:W-:Y:S05]  /*1f60*/  BSYNC.RECONVERGENT B2 ;  /* 0x0000000000027941 */ /* 0x000fea0003800200 */
.L_x_45:
[----:B------:R-:W2:Y:S01]  /*1f70*/  LDG.E.64 R12, desc[UR8][R2.64+0x1050] ;  /* 0x00105008020c7981 */ /* 0x000ea2000c1e1b00 */
[----:B------:R-:W0:Y:S01]  /*1f80*/  MUFU.RCP64H R7, R11 ;  /* 0x0000000b00077308 */ /* 0x000e220000001800 */
[----:B------:R-:W-:Y:S01]  /*1f90*/  IMAD.MOV.U32 R6, RZ, RZ, 0x1 ;  /* 0x00000001ff067424 */ /* 0x000fe200078e00ff */
[----:B------:R-:W-:Y:S05]  /*1fa0*/  BSSY.RECONVERGENT B3, `(.L_x_50) ;  /* 0x0000011000037945 */ /* 0x000fea0003800200 */
        /* <DEDUP_REMOVED lines=16> */
.L_x_51:
[----:B------:R-:W-:Y:S05]  /*20b0*/  BSYNC.RECONVERGENT B3 ;  /* 0x0000000000037941 */ /* 0x000fea0003800200 */
.L_x_50:
        /* <DEDUP_REMOVED lines=8> */
[----:B------:R-:W-:Y:S01]  /*2140*/  IMAD.MOV.U32 R8, RZ, RZ, R18 ;  /* 0x000000ffff087224 */ /* 0x000fe200078e0012 */
[----:B------:R-:W-:-:S07]  /*2150*/  MOV R21, 0xfffffc01 ;  /* 0xfffffc0100157802 */ /* 0x000fce0000000f00 */
[----:B------:R-:W-:Y:S01]  /*2160*/  @!P0 DMUL R2, R18, 1.80143985094819840000e+16 ;  /* 0x4350000012028828 */ /* 0x000fe20000000000 */
[----:B------:R-:W-:-:S09]  /*2170*/  @!P0 IMAD.MOV.U32 R21, RZ, RZ, -0x435 ;  /* 0xfffffbcbff158424 */ /* 0x000fd200078e00ff */
[----:B------:R-:W-:Y:S02]  /*2180*/  @!P0 IMAD.MOV.U32 R20, RZ, RZ, R3 ;  /* 0x000000ffff148224 */ /* 0x000fe400078e0003 */
[----:B------:R-:W-:Y:S02]  /*2190*/  @!P0 IMAD.MOV.U32 R8, RZ, RZ, R2 ;  /* 0x000000ffff088224 */ /* 0x000fe400078e0002 */
[----:B------:R-:W-:-:S05]  /*21a0*/  VIADD R6, R20, 0xffffffff ;  /* 0xffffffff14067836 */ /* 0x000fca0000000000 */
[----:B------:R-:W-:-:S13]  /*21b0*/  ISETP.GE.U32.AND P2, PT, R6, 0x7fefffff, PT ;  /* 0x7fefffff0600780c */ /* 0x000fda0003f46070 */
[----:B------:R-:W-:Y:S01]  /*21c0*/  @P2 IMAD.MOV.U32 R6, RZ, RZ, 0x0 ;  /* 0x00000000ff062424 */ /* 0x000fe200078e00ff */
[----:B------:R-:W-:Y:S01]  /*21d0*/  @P2 LOP3.LUT P3, RZ, R3, 0x7fffffff, RZ, 0xc0, !PT ;  /* 0x7fffffff03ff2812 */ /* 0x000fe2000786c0ff */
[----:B------:R-:W-:-:S06]  /*21e0*/  @P2 IMAD.MOV.U32 R7, RZ, RZ, 0x7ff00000 ;  /* 0x7ff00000ff072424 */ /* 0x000fcc00078e00ff */
[----:B------:R-:W-:-:S10]  /*21f0*/  @P2 DFMA R6, R2, R6, +INF ;  /* 0x7ff000000206242b */ /* 0x000fd40000000006 */
[----:B------:R-:W-:Y:S02]  /*2200*/  @P2 FSEL R6, R6, RZ, P3 ;  /* 0x000000ff06062208 */ /* 0x000fe40001800000 */
[----:B------:R-:W-:Y:S01]  /*2210*/  @P2 FSEL R7, R7, -QNAN , P3 ;  /* 0xfff0000007072808 */ /* 0x000fe20001800000 */
[----:B------:R-:W-:Y:S06]  /*2220*/  @P2 BRA `(.L_x_55) ;  /* 0x0000000000f82947 */ /* 0x000fec0003800000 */
[----:B------:R-:W-:Y:S01]  /*2230*/  LOP3.LUT R2, R20, 0xfffff, RZ, 0xc0, !PT ;  /* 0x000fffff14027812 */ /* 0x000fe200078ec0ff */
[----:B------:R-:W-:Y:S01]  /*2240*/  IMAD.MOV.U32 R6, RZ, RZ, RZ ;  /* 0x000000ffff067224 */ /* 0x000fe200078e00ff */
[----:B------:R-:W-:Y:S01]  /*2250*/  MOV R14, 0x8b7a8b04 ;  /* 0x8b7a8b04000e7802 */ /* 0x000fe20000000f00 */
[----:B------:R-:W-:Y:S01]  /*2260*/  IMAD.MOV.U32 R15, RZ, RZ, 0x3ed0ee25 ;  /* 0x3ed0ee25ff0f7424 */ /* 0x000fe200078e00ff */
[----:B------:R-:W-:Y:S01]  /*2270*/  LOP3.LUT R3, R2, 0x3ff00000, RZ, 0xfc, !PT ;  /* 0x3ff0000002037812 */ /* 0x000fe200078efcff */
[----:B------:R-:W-:Y:S01]  /*2280*/  IMAD.MOV.U32 R2, RZ, RZ, R8 ;  /* 0x000000ffff027224 */ /* 0x000fe200078e0008 */
[----:B------:R-:W-:Y:S01]  /*2290*/  UMOV UR4, 0x3ae80f1e ;  /* 0x3ae80f1e00047882 */ /* 0x000fe20000000000 */
[----:B------:R-:W-:Y:S01]  /*22a0*/  UMOV UR5, 0x3eb1380b ;  /* 0x3eb1380b00057882 */ /* 0x000fe20000000000 */
[----:B------:R-:W-:Y:S02]  /*22b0*/  ISETP.GE.U32.AND P0, PT, R3, 0x3ff6a09f, PT ;  /* 0x3ff6a09f0300780c */ /* 0x000fe40003f06070 */
[----:B------:R-:W-:-:S11]  /*22c0*/  LEA.HI R21, R20, R21, RZ, 0xc ;  /* 0x0000001514157211 */ /* 0x000fd600078f60ff */
[----:B------:R-:W-:Y:S02]  /*22d0*/  @P0 VIADD R7, R3, 0xfff00000 ;  /* 0xfff0000003070836 */ /* 0x000fe40000000000 */
[----:B------:R-:W-:Y:S02]  /*22e0*/  @P0 VIADD R21, R21, 0x1 ;  /* 0x0000000115150836 */ /* 0x000fe40000000000 */
[----:B------:R-:W-:-:S06]  /*22f0*/  @P0 IMAD.MOV.U32 R3, RZ, RZ, R7 ;  /* 0x000000ffff030224 */ /* 0x000fcc00078e0007 */
[C---:B------:R-:W-:Y:S02]  /*2300*/  DADD R16, R2.reuse, 1 ;  /* 0x3ff0000002107429 */ /* 0x040fe40000000000 */
[----:B------:R-:W-:-:S04]  /*2310*/  DADD R2, R2, -1 ;  /* 0xbff0000002027429 */ /* 0x000fc80000000000 */
[----:B------:R-:W0:Y:S02]  /*2320*/  MUFU.RCP64H R7, R17 ;  /* 0x0000001100077308 */ /* 0x000e240000001800 */
[----:B0-----:R-:W-:-:S08]  /*2330*/  DFMA R8, -R16, R6, 1 ;  /* 0x3ff000001008742b */ /* 0x001fd00000000106 */
[----:B------:R-:W-:-:S08]  /*2340*/  DFMA R8, R8, R8, R8 ;  /* 0x000000080808722b */ /* 0x000fd00000000008 */
[----:B------:R-:W-:-:S08]  /*2350*/  DFMA R6, R6, R8, R6 ;  /* 0x000000080606722b */ /* 0x000fd00000000006 */
[----:B------:R-:W-:-:S08]  /*2360*/  DMUL R8, R2, R6 ;  /* 0x0000000602087228 */ /* 0x000fd00000000000 */
[----:B------:R-:W-:-:S08]  /*2370*/  DFMA R8, R2, R6, R8 ;  /* 0x000000060208722b */ /* 0x000fd00000000008 */
[----:B------:R-:W-:-:S08]  /*2380*/  DMUL R12, R8, R8 ;  /* 0x00000008080c7228 */ /* 0x000fd00000000000 */
[----:B------:R-:W-:Y:S01]  /*2390*/  DFMA R14, R12, UR4, R14 ;  /* 0x000000040c0e7c2b */ /* 0x000fe2000800000e */
[----:B------:R-:W-:Y:S01]  /*23a0*/  UMOV UR4, 0x9f02676f ;  /* 0x9f02676f00047882 */ /* 0x000fe20000000000 */
[----:B------:R-:W-:-:S06]  /*23b0*/  UMOV UR5, 0x3ef3b266 ;  /* 0x3ef3b26600057882 */ /* 0x000fcc0000000000 */
[----:B------:R-:W-:Y:S01]  /*23c0*/  DFMA R16, R12, R14, UR4 ;  /* 0x000000040c107e2b */ /* 0x000fe2000800000e */
[----:B------:R-:W-:Y:S01]  /*23d0*/  UMOV UR4, 0xa9ab0956 ;  /* 0xa9ab095600047882 */ /* 0x000fe20000000000 */
[----:B------:R-:W-:Y:S01]  /*23e0*/  UMOV UR5, 0x3f1745cb ;  /* 0x3f1745cb00057882 */ /* 0x000fe20000000000 */
[----:B------:R-:W-:-:S05]  /*23f0*/  DADD R14, R2, -R8 ;  /* 0x00000000020e7229 */ /* 0x000fca0000000808 */
[----:B------:R-:W-:Y:S01]  /*2400*/  DFMA R16, R12, R16, UR4 ;  /* 0x000000040c107e2b */ /* 0x000fe20008000010 */
[----:B------:R-:W-:Y:S01]  /*2410*/  UMOV UR4, 0x2d1b5154 ;  /* 0x2d1b515400047882 */ /* 0x000fe20000000000 */
[----:B------:R-:W-:Y:S01]  /*2420*/  UMOV UR5, 0x3f3c71c7 ;  /* 0x3f3c71c700057882 */ /* 0x000fe20000000000 */
[----:B------:R-:W-:-:S05]  /*2430*/  DADD R14, R14, R14 ;  /* 0x000000000e0e7229 */ /* 0x000fca000000000e */
[----:B------:R-:W-:Y:S01]  /*2440*/  DFMA R16, R12, R16, UR4 ;  /* 0x000000040c107e2b */ /* 0x000fe20008000010 */
[----:B------:R-:W-:Y:S01]  /*2450*/  UMOV UR4, 0x923be72d ;  /* 0x923be72d00047882 */ /* 0x000fe20000000000 */
[----:B------:R-:W-:Y:S01]  /*2460*/  UMOV UR5, 0x3f624924 ;  /* 0x3f62492400057882 */ /* 0x000fe20000000000 */
[----:B------:R-:W-:Y:S01]  /*2470*/  DFMA R14, R2, -R8, R14 ;  /* 0x80000008020e722b */ /* 0x000fe2000000000e */
[----:B------:R-:W-:Y:S01]  /*2480*/  LOP3.LUT R2, R21, 0x80000000, RZ, 0x3c, !PT ;  /* 0x8000000015027812 */ /* 0x000fe200078e3cff */
[----:B------:R-:W-:-:S03]  /*2490*/  IMAD.MOV.U32 R3, RZ, RZ, 0x43300000 ;  /* 0x43300000ff037424 */ /* 0x000fc600078e00ff */
[----:B------:R-:W-:Y:S01]  /*24a0*/  DFMA R16, R12, R16, UR4 ;  /* 0x000000040c107e2b */ /* 0x000fe20008000010 */
[----:B------:R-:W-:Y:S01]  /*24b0*/  UMOV UR4, 0x9999a3c4 ;  /* 0x9999a3c400047882 */ /* 0x000fe20000000000 */
[----:B------:R-:W-:Y:S01]  /*24c0*/  UMOV UR5, 0x3f899999 ;  /* 0x3f89999900057882 */ /* 0x000fe20000000000 */
[----:B------:R-:W-:-:S05]  /*24d0*/  DMUL R14, R6, R14 ;  /* 0x0000000e060e7228 */ /* 0x000fca0000000000 */
[----:B------:R-:W-:Y:S01]  /*24e0*/  DFMA R16, R12, R16, UR4 ;  /* 0x000000040c107e2b */ /* 0x000fe20008000010 */
[----:B------:R-:W-:Y:S01]  /*24f0*/  UMOV UR4, 0x80000000 ;  /* 0x8000000000047882 */ /* 0x000fe20000000000 */
[----:B------:R-:W-:Y:S02]  /*2500*/  UMOV UR5, 0x43300000 ;  /* 0x4330000000057882 */ /* 0x000fe40000000000 */
[----:B------:R-:W-:Y:S01]  /*2510*/  DADD R2, R2, -UR4 ;  /* 0x8000000402027e29 */ /* 0x000fe20008000000 */
[----:B------:R-:W-:Y:S01]  /*2520*/  UMOV UR4, 0x55555554 ;  /* 0x5555555400047882 */ /* 0x000fe20000000000 */
[----:B------:R-:W-:Y:S02]  /*2530*/  UMOV UR5, 0x3fb55555 ;  /* 0x3fb5555500057882 */ /* 0x000fe40000000000 */
[----:B------:R-:W-:Y:S01]  /*2540*/  DFMA R16, R12, R16, UR4 ;  /* 0x000000040c107e2b */ /* 0x000fe20008000010 */
[----:B------:R-:W-:Y:S01]  /*2550*/  UMOV UR4, 0xfefa39ef ;  /* 0xfefa39ef00047882 */ /* 0x000fe20000000000 */
[----:B------:R-:W-:-:S02]  /*2560*/  UMOV UR5, 0x3fe62e42 ;  /* 0x3fe62e4200057882 */ /* 0x000fc40000000000 */
        /* <DEDUP_REMOVED lines=9> */
[----:B------:R-:W-:-:S11]  /*2600*/  DADD R6, R6, R12 ;  /* 0x0000000006067229 */ /* 0x000fd6000000000c */
.L_x_55:
[----:B------:R-:W-:Y:S05]  /*2610*/  BSYNC.RECONVERGENT B3 ;  /* 0x0000000000037941 */ /* 0x000fea0003800200 */
.L_x_54:
[----:B------:R-:W-:Y:S01]  /*2620*/  UMOV UR4, 0xffda0d24 ;  /* 0xffda0d2400047882 */ /* 0x000fe20000000000 */
[----:B------:R-:W-:Y:S02]  /*2630*/  UMOV UR5, 0x3c7777d0 ;  /* 0x3c7777d000057882 */ /* 0x000fe40000000000 */
[----:B------:R-:W-:Y:S01]  /*2640*/  DMUL R2, R6, UR4 ;  /* 0x0000000406027c28 */ /* 0x000fe20008000000 */
[----:B------:R-:W-:Y:S01]  /*2650*/  UMOV UR4, 0x652b82fe ;  /* 0x652b82fe00047882 */ /* 0x000fe20000000000 */
[----:B------:R-:W-:-:S06]  /*2660*/  UMOV UR5, 0x3ff71547 ;  /* 0x3ff7154700057882 */ /* 0x000fcc0000000000 */
[----:B------:R-:W-:-:S08]  /*2670*/  DFMA R2, R6, UR4, R2 ;  /* 0x0000000406027c2b */ /* 0x000fd00008000002 */
[----:B------:R-:W-:-:S11]  /*2680*/  DFMA R22, R2, -R18, R22 ;  /* 0x800000120216722b */ /* 0x000fd60000000016 */
.L_x_53:
[----:B------:R-:W-:Y:S05]  /*2690*/  BSYNC.RECONVERGENT B2 ;  /* 0x0000000000027941 */ /* 0x000fea0003800200 */
.L_x_52:
[----:B------:R-:W-:Y:S02]  /*26a0*/  VIADD R26, R26, 0x414 ;  /* 0x000004141a1a7836 */ /* 0x000fe40000000000 */
[----:B------:R-:W-:Y:S01]  /*26b0*/  VIADD R25, R25, 0x414 ;  /* 0x0000041419197836 */ /* 0x000fe20000000000 */
[----:B------:R-:W-:Y:S06]  /*26c0*/  @P1 BRA `(.L_x_56) ;  /* 0xfffffff0004c1947 */ /* 0x000fec000383ffff */
.L_x_42:
[----:B------:R-:W0:Y:S01]  /*26d0*/  LDCU UR4, c[0x0][0x3a8] ;  /* 0x00007500ff0477ac */ /* 0x000e220008000800 */
[----:B------:R-:W-:Y:S01]  /*26e0*/  BSSY.RECONVERGENT B3, `(.L_x_41) ;  /* 0x000007c000037945 */ /* 0x000fe20003800200 */
[----:B0-----:R-:W-:-:S04]  /*26f0*/  ULOP3.LUT UR4, UR4, 0x1, URZ, 0xc0, !UPT ;  /* 0x0000000104047892 */ /* 0x001fc8000f8ec0ff */
[----:B------:R-:W-:-:S09]  /*2700*/  UISETP.NE.U32.AND UP0, UPT, UR4, 0x1, UPT ;  /* 0x000000010400788c */ /* 0x000fd2000bf05070 */
[----:B------:R-:W-:Y:S05]  /*2710*/  BRA.U UP0, `(.L_x_57) ;  /* 0x0000000500e07547 */ /* 0x000fea000b800000 */
[----:B------:R-:W0:Y:S01]  /*2720*/  LDC.64 R12, c[0x0][0x380] ;  /* 0x0000e000ff0c7b82 */ /* 0x000e220000000a00 */
[----:B------:R-:W-:-:S04]  /*2730*/  IMAD.IADD R5, R5, 0x1, R26 ;  /* 0x0000000105057824 */ /* 0x000fc800078e021a */
[----:B0-----:R-:W-:-:S06]  /*2740*/  IMAD.WIDE R12, R5, 0x8, R12 ;  /* 0x00000008050c7825 */ /* 0x001fcc00078e020c */
[----:B------:R-:W2:Y:S01]  /*2750*/  LDG.E.64 R12, desc[UR8][R12.64] ;  /* 0x000000080c0c7981 */ /* 0x000ea2000c1e1b00 */
[----:B------:R-:W0:Y:S01]  /*2760*/  MUFU.RCP64H R3, R11 ;  /* 0x0000000b00037308 */ /* 0x000e220000001800 */
[----:B------:R-:W-:Y:S01]  /*2770*/  MOV R2, 0x1 ;  /* 0x0000000100027802 */ /* 0x000fe20000000f00 */
        /* <DEDUP_REMOVED lines=17> */
[----:B------:R-:W-:Y:S02]  /*2890*/  IMAD.MOV.U32 R2, RZ, RZ, R18 ;  /* 0x000000ffff027224 */ /* 0x000fe400078e0012 */
[----:B------:R-:W-:-:S07]  /*28a0*/  IMAD.MOV.U32 R3, RZ, RZ, R19 ;  /* 0x000000ffff037224 */ /* 0x000fce00078e0013 */
.L_x_59:
[----:B------:R-:W-:Y:S05]  /*28b0*/  BSYNC.RECONVERGENT B4 ;  /* 0x0000000000047941 */ /* 0x000fea0003800200 */
.L_x_58:
[----:B------:R-:W-:-:S14]  /*28c0*/  DSETP.GT.AND P0, PT, R2, RZ, PT ;  /* 0x000000ff0200722a */ /* 0x000fdc0003f04000 */
[----:B------:R-:W-:Y:S05]  /*28d0*/  @!P0 BRA `(.L_x_57) ;  /* 0x0000000400708947 */ /* 0x000fea0003800000 */
[----:B------:R-:W-:Y:S01]  /*28e0*/  ISETP.GT.AND P0, PT, R3, 0xfffff, PT ;  /* 0x000fffff0300780c */ /* 0x000fe20003f04270 */
[--C-:B------:R-:W-:Y:S01]  /*28f0*/  IMAD.MOV.U32 R8, RZ, RZ, R2.reuse ;  /* 0x000000ffff087224 */ /* 0x100fe200078e0002 */
[----:B------:R-:W-:Y:S01]  /*2900*/  MOV R5, R3 ;  /* 0x0000000300057202 */ /* 0x000fe20000000f00 */
[----:B------:R-:W-:Y:S01]  /*2910*/  IMAD.MOV.U32 R9, RZ, RZ, R3 ;  /* 0x000000ffff097224 */ /* 0x000fe200078e0003 */
[----:B------:R-:W-:Y:S01]  /*2920*/  BSSY.RECONVERGENT B2, `(.L_x_60) ;  /* 0x0000050000027945 */ /* 0x000fe20003800200 */
[----:B------:R-:W-:-:S08]  /*2930*/  IMAD.MOV.U32 R12, RZ, RZ, R2 ;  /* 0x000000ffff0c7224 */ /* 0x000fd000078e0002 */
[----:B------:R-:W-:-:S10]  /*2940*/  @!P0 DMUL R8, R2, 1.80143985094819840000e+16 ;  /* 0x4350000002088828 */ /* 0x000fd40000000000 */
[----:B------:R-:W-:Y:S01]  /*2950*/  @!P0 IMAD.MOV.U32 R5, RZ, RZ, R9 ;  /* 0x000000ffff058224 */ /* 0x000fe200078e0009 */
[----:B------:R-:W-:-:S03]  /*2960*/  @!P0 MOV R12, R8 ;  /* 0x00000008000c8202 */ /* 0x000fc60000000f00 */
[----:B------:R-:W-:-:S05]  /*2970*/  VIADD R6, R5, 0xffffffff ;  /* 0xffffffff05067836 */ /* 0x000fca0000000000 */
[----:B------:R-:W-:-:S13]  /*2980*/  ISETP.GE.U32.AND P1, PT, R6, 0x7fefffff, PT ;  /* 0x7fefffff0600780c */ /* 0x000fda0003f26070 */
[----:B------:R-:W-:Y:S01]  /*2990*/  @P1 IMAD.MOV.U32 R6, RZ, RZ, 0x0 ;  /* 0x00000000ff061424 */ /* 0x000fe200078e00ff */
[----:B------:R-:W-:Y:S01]  /*29a0*/  @P1 LOP3.LUT P2, RZ, R9, 0x7fffffff, RZ, 0xc0, !PT ;  /* 0x7fffffff09ff1812 */ /* 0x000fe2000784c0ff */
[----:B------:R-:W-:-:S06]  /*29b0*/  @P1 IMAD.MOV.U32 R7, RZ, RZ, 0x7ff00000 ;  /* 0x7ff00000ff071424 */ /* 0x000fcc00078e00ff */
[----:B------:R-:W-:-:S10]  /*29c0*/  @P1 DFMA R6, R8, R6, +INF ;  /* 0x7ff000000806142b */ /* 0x000fd40000000006 */
[----:B------:R-:W-:Y:S01]  /*29d0*/  @P1 FSEL R10, R6, RZ, P2 ;  /* 0x000000ff060a1208 */ /* 0x000fe20001000000 */
[----:B------:R-:W-:Y:S01]  /*29e0*/  IMAD.MOV.U32 R6, RZ, RZ, -0x3ff ;  /* 0xfffffc01ff067424 */ /* 0x000fe200078e00ff */
[----:B------:R-:W-:Y:S01]  /*29f0*/  @P1 FSEL R11, R7, -QNAN , P2 ;  /* 0xfff00000070b1808 */ /* 0x000fe20001000000 */
[----:B------:R-:W-:Y:S01]  /*2a00*/  @!P0 IMAD.MOV.U32 R6, RZ, RZ, -0x435 ;  /* 0xfffffbcbff068424 */ /* 0x000fe200078e00ff */
[----:B------:R-:W-:Y:S06]  /*2a10*/  @P1 BRA `(.L_x_61) ;  /* 0x0000000400001947 */ /* 0x000fec0003800000 */
[----:B------:R-:W-:Y:S01]  /*2a20*/  LOP3.LUT R7, R5, 0xfffff, RZ, 0xc0, !PT ;  /* 0x000fffff05077812 */ /* 0x000fe200078ec0ff */
[----:B------:R-:W-:Y:S01]  /*2a30*/  IMAD.MOV.U32 R8, RZ, RZ, R12 ;  /* 0x000000ffff087224 */ /* 0x000fe200078e000c */
[----:B------:R-:W-:Y:S01]  /*2a40*/  MOV R19, 0x3ed0ee25 ;  /* 0x3ed0ee2500137802 */ /* 0x000fe20000000f00 */
[----:B------:R-:W-:Y:S01]  /*2a50*/  IMAD.MOV.U32 R10, RZ, RZ, RZ ;  /* 0x000000ffff0a7224 */ /* 0x000fe200078e00ff */
[----:B------:R-:W-:Y:S01]  /*2a60*/  LOP3.LUT R9, R7, 0x3ff00000, RZ, 0xfc, !PT ;  /* 0x3ff0000007097812 */ /* 0x000fe200078efcff */
[----:B------:R-:W-:Y:S01]  /*2a70*/  IMAD.MOV.U32 R18, RZ, RZ, -0x748574fc ;  /* 0x8b7a8b04ff127424 */ /* 0x000fe200078e00ff */
[----:B------:R-:W-:Y:S01]  /*2a80*/  UMOV UR4, 0x3ae80f1e ;  /* 0x3ae80f1e00047882 */ /* 0x000fe20000000000 */
[----:B------:R-:W-:Y:S01]  /*2a90*/  UMOV UR5, 0x3eb1380b ;  /* 0x3eb1380b00057882 */ /* 0x000fe20000000000 */
[----:B------:R-:W-:Y:S01]  /*2aa0*/  ISETP.GE.U32.AND P0, PT, R9, 0x3ff6a09f, PT ;  /* 0x3ff6a09f0900780c */ /* 0x000fe20003f06070 */
[----:B------:R-:W-:Y:S01]  /*2ab0*/  IMAD.MOV.U32 R21, RZ, RZ, 0x43300000 ;  /* 0x43300000ff157424 */ /* 0x000fe200078e00ff */
[----:B------:R-:W-:Y:S01]  /*2ac0*/  LEA.HI R20, R5, R6, RZ, 0xc ;  /* 0x0000000605147211 */ /* 0x000fe200078f60ff */
[----:B------:R-:W-:Y:S01]  /*2ad0*/  UMOV UR6, 0x80000000 ;  /* 0x8000000000067882 */ /* 0x000fe20000000000 */
[----:B------:R-:W-:-:S09]  /*2ae0*/  UMOV UR7, 0x43300000 ;  /* 0x4330000000077882 */ /* 0x000fd20000000000 */
[----:B------:R-:W-:Y:S02]  /*2af0*/  @P0 VIADD R7, R9, 0xfff00000 ;  /* 0xfff0000009070836 */ /* 0x000fe40000000000 */
[----:B------:R-:W-:Y:S02]  /*2b00*/  @P0 VIADD R20, R20, 0x1 ;  /* 0x0000000114140836 */ /* 0x000fe40000000000 */
[----:B------:R-:W-:-:S03]  /*2b10*/  @P0 IMAD.MOV.U32 R9, RZ, RZ, R7 ;  /* 0x000000ffff090224 */ /* 0x000fc600078e0007 */
[----:B------:R-:W-:-:S03]  /*2b20*/  LOP3.LUT R20, R20, 0x80000000, RZ, 0x3c, !PT ;  /* 0x8000000014147812 */ /* 0x000fc600078e3cff */
        /* <DEDUP_REMOVED lines=8> */
[----:B------:R-:W-:Y:S02]  /*2bb0*/  DMUL R14, R12, R12 ;  /* 0x0000000c0c0e7228 */ /* 0x000fe40000000000 */
[----:B------:R-:W-:-:S06]  /*2bc0*/  DADD R6, R8, -R12 ;  /* 0x0000000008067229 */ /* 0x000fcc000000080c */
[----:B------:R-:W-:Y:S01]  /*2bd0*/  DFMA R16, R14, UR4, R18 ;  /* 0x000000040e107c2b */ /* 0x000fe20008000012 */
[----:B------:R-:W-:Y:S01]  /*2be0*/  UMOV UR4, 0x9f02676f ;  /* 0x9f02676f00047882 */ /* 0x000fe20000000000 */
[----:B------:R-:W-:Y:S01]  /*2bf0*/  UMOV UR5, 0x3ef3b266 ;  /* 0x3ef3b26600057882 */ /* 0x000fe20000000000 */
[----:B------:R-:W-:Y:S02]  /*2c00*/  DADD R18, R6, R6 ;  /* 0x0000000006127229 */ /* 0x000fe40000000006 */
[----:B------:R-:W-:Y:S01]  /*2c10*/  DADD R6, R20, -UR6 ;  /* 0x8000000614067e29 */ /* 0x000fe20008000000 */
[----:B------:R-:W-:Y:S01]  /*2c20*/  UMOV UR6, 0xfefa39ef ;  /* 0xfefa39ef00067882 */ /* 0x000fe20000000000 */
[----:B------:R-:W-:Y:S01]  /*2c30*/  UMOV UR7, 0x3fe62e42 ;  /* 0x3fe62e4200077882 */ /* 0x000fe20000000000 */
[----:B------:R-:W-:Y:S01]  /*2c40*/  DFMA R16, R14, R16, UR4 ;  /* 0x000000040e107e2b */ /* 0x000fe20008000010 */
[----:B------:R-:W-:Y:S01]  /*2c50*/  UMOV UR4, 0xa9ab0956 ;  /* 0xa9ab095600047882 */ /* 0x000fe20000000000 */
[----:B------:R-:W-:Y:S01]  /*2c60*/  UMOV UR5, 0x3f1745cb ;  /* 0x3f1745cb00057882 */ /* 0x000fe20000000000 */
[----:B------:R-:W-:-:S02]  /*2c70*/  DFMA R18, R8, -R12, R18 ;  /* 0x8000000c0812722b */ /* 0x000fc40000000012 */
[----:B------:R-:W-:-:S03]  /*2c80*/  DFMA R8, R6, UR6, R12 ;  /* 0x0000000606087c2b */ /* 0x000fc6000800000c */
[----:B------:R-:W-:Y:S01]  /*2c90*/  DFMA R16, R14, R16, UR4 ;  /* 0x000000040e107e2b */ /* 0x000fe20008000010 */
[----:B------:R-:W-:Y:S01]  /*2ca0*/  UMOV UR4, 0x2d1b5154 ;  /* 0x2d1b515400047882 */ /* 0x000fe20000000000 */
[----:B------:R-:W-:Y:S01]  /*2cb0*/  UMOV UR5, 0x3f3c71c7 ;  /* 0x3f3c71c700057882 */ /* 0x000fe20000000000 */
[----:B------:R-:W-:-:S05]  /*2cc0*/  DMUL R18, R10, R18 ;  /* 0x000000120a127228 */ /* 0x000fca0000000000 */
        /* <DEDUP_REMOVED lines=11> */
[----:B------:R-:W-:Y:S02]  /*2d80*/  UMOV UR5, 0x3fe62e42 ;  /* 0x3fe62e4200057882 */ /* 0x000fe40000000000 */
[----:B------:R-:W-:Y:S01]  /*2d90*/  DFMA R20, R6, -UR4, R8 ;  /* 0x8000000406147c2b */ /* 0x000fe20008000008 */
[----:B------:R-:W-:Y:S01]  /*2da0*/  UMOV UR4, 0x3b39803f ;  /* 0x3b39803f00047882 */ /* 0x000fe20000000000 */
[----:B------:R-:W-:Y:S02]  /*2db0*/  UMOV UR5, 0x3c7abc9e ;  /* 0x3c7abc9e00057882 */ /* 0x000fe40000000000 */
[----:B------:R-:W-:-:S04]  /*2dc0*/  DMUL R16, R14, R16 ;  /* 0x000000100e107228 */ /* 0x000fc80000000000 */
[----:B------:R-:W-:-:S04]  /*2dd0*/  DADD R20, -R12, R20 ;  /* 0x000000000c147229 */ /* 0x000fc80000000114 */
[----:B------:R-:W-:-:S08]  /*2de0*/  DFMA R16, R12, R16, R18 ;  /* 0x000000100c10722b */ /* 0x000fd00000000012 */
[----:B------:R-:W-:-:S08]  /*2df0*/  DADD R16, R16, -R20 ;  /* 0x0000000010107229 */ /* 0x000fd00000000814 */
[----:B------:R-:W-:-:S08]  /*2e00*/  DFMA R16, R6, UR4, R16 ;  /* 0x0000000406107c2b */ /* 0x000fd00008000010 */
[----:B------:R-:W-:-:S11]  /*2e10*/  DADD R10, R8, R16 ;  /* 0x00000000080a7229 */ /* 0x000fd60000000010 */
.L_x_61:
[----:B------:R-:W-:Y:S05]  /*2e20*/  BSYNC.RECONVERGENT B2 ;  /* 0x0000000000027941 */ /* 0x000fea0003800200 */
.L_x_60:
[----:B------:R-:W-:Y:S01]  /*2e30*/  UMOV UR4, 0xffda0d24 ;  /* 0xffda0d2400047882 */ /* 0x000fe20000000000 */
[----:B------:R-:W-:Y:S02]  /*2e40*/  UMOV UR5, 0x3c7777d0 ;  /* 0x3c7777d000057882 */ /* 0x000fe40000000000 */
[----:B------:R-:W-:Y:S01]  /*2e50*/  DMUL R6, R10, UR4 ;  /* 0x000000040a067c28 */ /* 0x000fe20008000000 */
[----:B------:R-:W-:Y:S01]  /*2e60*/  UMOV UR4, 0x652b82fe ;  /* 0x652b82fe00047882 */ /* 0x000fe20000000000 */
[----:B------:R-:W-:-:S06]  /*2e70*/  UMOV UR5, 0x3ff71547 ;  /* 0x3ff7154700057882 */ /* 0x000fcc0000000000 */
[----:B------:R-:W-:-:S08]  /*2e80*/  DFMA R6, R10, UR4, R6 ;  /* 0x000000040a067c2b */ /* 0x000fd00008000006 */
[----:B------:R-:W-:-:S11]  /*2e90*/  DFMA R22, R6, -R2, R22 ;  /* 0x800000020616722b */ /* 0x000fd60000000016 */
.L_x_57:
[----:B------:R-:W-:Y:S05]  /*2ea0*/  BSYNC.RECONVERGENT B3 ;  /* 0x0000000000037941 */ /* 0x000fea0003800200 */
.L_x_41:
[----:B------:R-:W0:Y:S02]  /*2eb0*/  LDCU.64 UR4, c[0x0][0x398] ;  /* 0x00007300ff0477ac */ /* 0x000e240008000a00 */
[----:B0-----:R-:W-:-:S04]  /*2ec0*/  IADD3 R4, P0, PT, R4, UR4, RZ ;  /* 0x0000000404047c10 */ /* 0x001fc8000ff1e0ff */
[----:B------:R-:W-:-:S05]  /*2ed0*/  IADD3.X R5, PT, PT, R0, UR5, RZ, P0, !PT ;  /* 0x0000000500057c10 */ /* 0x000fca00087fe4ff */
[----:B------:R-:W-:Y:S01]  /*2ee0*/  STG.E.64 desc[UR8][R4.64], R22 ;  /* 0x0000001604007986 */ /* 0x000fe2000c101b08 */
[----:B------:R-:W-:Y:S05]  /*2ef0*/  EXIT ;  /* 0x000000000000794d */ /* 0x000fea0003800000 */
.L_x_151:
[----:B------:R-:W0:Y:S01]  /*2f00*/  LDCU UR4, c[0x0][0x3a8] ;  /* 0x00007500ff0477ac */ /* 0x000e220008000800 */
[----:B------:R-:W-:Y:S01]  /*2f10*/  CS2R R22, SRZ ;  /* 0x0000000000167805 */ /* 0x000fe2000001ff00 */
[----:B0-----:R-:W-:-:S09]  /*2f20*/  UISETP.GE.AND UP0, UPT, UR4, 0x1, UPT ;  /* 0x000000010400788c */ /* 0x001fd2000bf06270 */
[----:B------:R-:W-:Y:S05]  /*2f30*/  BRA.U !UP0, `(.L_x_62) ;  /* 0x0000000908207547 */ /* 0x000fea000b800000 */
        /* <DEDUP_REMOVED lines=15> */
.L_x_64:
        /* <DEDUP_REMOVED lines=9> */
[----:B------:R-:W5:Y:S01]  /*30c0*/  LDG.E.64 R24, desc[UR8][R6.64+0x7230] ;  /* 0x0072300806187981 */ /* 0x000f62000c1e1b00 */
[----:B--2---:R-:W-:-:S02]  /*30d0*/  DADD R8, R8, -R2 ;  /* 0x0000000008087229 */ /* 0x004fc40000000802 */
[----:B---3--:R-:W-:-:S06]  /*30e0*/  DADD R20, R20, -R2 ;  /* 0x0000000014147229 */ /* 0x008fcc0000000802 */
[----:B------:R-:W-:Y:S02]  /*30f0*/  DFMA R22, R8, R8, R22 ;  /* 0x000000080816722b */ /* 0x000fe40000000016 */
[----:B------:R-:W2:Y:S06]  /*3100*/  LDG.E.64 R8, desc[UR8][R6.64+-0x20a0] ;  /* 0xffdf600806087981 */ /* 0x000eac000c1e1b00 */
[----:B------:R-:W-:Y:S02]  /*3110*/  DFMA R20, R20, R20, R22 ;  /* 0x000000141414722b */ /* 0x000fe40000000016 */
[----:B----4-:R-:W-:Y:S01]  /*3120*/  DADD R22, R12, -R2 ;  /* 0x000000000c167229 */ /* 0x010fe20000000802 */
[----:B------:R-:W3:Y:S07]  /*3130*/  LDG.E.64 R12, desc[UR8][R6.64+-0x1050] ;  /* 0xffefb008060c7981 */ /* 0x000eee000c1e1b00 */
[----:B------:R-:W-:Y:S01]  /*3140*/  DFMA R22, R22, R22, R20 ;  /* 0x000000161616722b */ /* 0x000fe20000000014 */
[----:B------:R-:W4:Y:S01]  /*3150*/  LDG.E.64 R20, desc[UR8][R6.64] ;  /* 0x0000000806147981 */ /* 0x000f22000c1e1b00 */
[----:B-----5:R-:W-:-:S02]  /*3160*/  DADD R18, R18, -R2 ;  /* 0x0000000012127229 */ /* 0x020fc40000000802 */
[----:B------:R-:W-:-:S06]  /*3170*/  DADD R16, R16, -R2 ;  /* 0x0000000010107229 */ /* 0x000fcc0000000802 */
[----:B------:R-:W-:Y:S01]  /*3180*/  DFMA R18, R18, R18, R22 ;  /* 0x000000121212722b */ /* 0x000fe20000000016 */
[----:B------:R-:W5:Y:S01]  /*3190*/  LDG.E.64 R22, desc[UR8][R6.64+0x1050] ;  /* 0x0010500806167981 */ /* 0x000f62000c1e1b00 */
[----:B------:R-:W-:-:S06]  /*31a0*/  DADD R14, R14, -R2 ;  /* 0x000000000e0e7229 */ /* 0x000fcc0000000802 */
[----:B------:R-:W-:Y:S02]  /*31b0*/  DFMA R16, R16, R16, R18 ;  /* 0x000000101010722b */ /* 0x000fe40000000012 */
[----:B------:R-:W5:Y:S06]  /*31c0*/  LDG.E.64 R18, desc[UR8][R6.64+0x20a0] ;  /* 0x0020a00806127981 */ /* 0x000f6c000c1e1b00 */
[----:B------:R-:W-:Y:S02]  /*31d0*/  DFMA R14, R14, R14, R16 ;  /* 0x0000000e0e0e722b */ /* 0x000fe40000000010 */
[----:B------:R-:W5:Y:S01]  /*31e0*/  LDG.E.64 R16, desc[UR8][R6.64+0x30f0] ;  /* 0x0030f00806107981 */ /* 0x000f62000c1e1b00 */
[----:B--2---:R-:W-:-:S08]  /*31f0*/  DADD R8, R8, -R2 ;  /* 0x0000000008087229 */ /* 0x004fd00000000802 */
[----:B------:R-:W-:Y:S02]  /*3200*/  DFMA R8, R8, R8, R14 ;  /* 0x000000080808722b */ /* 0x000fe4000000000e */
[----:B---3--:R-:W-:Y:S01]  /*3210*/  DADD R12, R12, -R2 ;  /* 0x000000000c0c7229 */ /* 0x008fe20000000802 */
[----:B------:R-:W2:Y:S07]  /*3220*/  LDG.E.64 R14, desc[UR8][R6.64+0x4140] ;  /* 0x00414008060e7981 */ /* 0x000eae000c1e1b00 */
[----:B------:R-:W-:-:S02]  /*3230*/  DFMA R12, R12, R12, R8 ;  /* 0x0000000c0c0c722b */ /* 0x000fc40000000008 */
[----:B----4-:R-:W-:Y:S01]  /*3240*/  DADD R20, R20, -R2 ;  /* 0x0000000014147229 */ /* 0x010fe20000000802 */
[----:B------:R-:W3:Y:S07]  /*3250*/  LDG.E.64 R8, desc[UR8][R6.64+0x5190] ;  /* 0x0051900806087981 */ /* 0x000eee000c1e1b00 */
[----:B------:R-:W-:Y:S01]  /*3260*/  DFMA R20, R20, R20, R12 ;  /* 0x000000141414722b */ /* 0x000fe2000000000c */
[----:B------:R-:W4:Y:S01]  /*3270*/  LDG.E.64 R12, desc[UR8][R6.64+0x61e0] ;  /* 0x0061e008060c7981 */ /* 0x000f22000c1e1b00 */
[----:B-----5:R-:W-:-:S02]  /*3280*/  DADD R22, R22, -R2 ;  /* 0x0000000016167229 */ /* 0x020fc40000000802 */
[----:B------:R-:W-:-:S06]  /*3290*/  DADD R18, R18, -R2 ;  /* 0x0000000012127229 */ /* 0x000fcc0000000802 */
[----:B------:R-:W-:Y:S02]  /*32a0*/  DFMA R20, R22, R22, R20 ;  /* 0x000000161614722b */ /* 0x000fe40000000014 */
[----:B------:R-:W-:-:S06]  /*32b0*/  DADD R16, R16, -R2 ;  /* 0x0000000010107229 */ /* 0x000fcc0000000802 */
[----:B------:R-:W-:-:S08]  /*32c0*/  DFMA R20, R18, R18, R20 ;  /* 0x000000121214722b */ /* 0x000fd00000000014 */
[----:B------:R-:W-:Y:S01]  /*32d0*/  DFMA R20, R16, R16, R20 ;  /* 0x000000101014722b */ /* 0x000fe20000000014 */
[----:B------:R-:W-:Y:S01]  /*32e0*/  UIADD3 UR5, UPT, UPT, UR5, 0x10, URZ ;  /* 0x0000001005057890 */ /* 0x000fe2000fffe0ff */
[----:B------:R-:W-:-:S03]  /*32f0*/  DADD R24, R24, -R2 ;  /* 0x0000000018187229 */ /* 0x000fc60000000802 */
[----:B------:R-:W-:Y:S01]  /*3300*/  UISETP.NE.AND UP1, UPT, UR5, URZ, UPT ;  /* 0x000000ff0500728c */ /* 0x000fe2000bf25270 */
[----:B------:R-:W-:Y:S01]  /*3310*/  VIADD R27, R27, 0x20a0 ;  /* 0x000020a01b1b7836 */ /* 0x000fe20000000000 */
[----:B--2---:R-:W-:-:S08]  /*3320*/  DADD R14, R14, -R2 ;  /* 0x000000000e0e7229 */ /* 0x004fd00000000802 */
[----:B------:R-:W-:Y:S02]  /*3330*/  DFMA R20, R14, R14, R20 ;  /* 0x0000000e0e14722b */ /* 0x000fe40000000014 */
[----:B---3--:R-:W-:-:S08]  /*3340*/  DADD R8, R8, -R2 ;  /* 0x0000000008087229 */ /* 0x008fd00000000802 */
[----:B------:R-:W-:Y:S02]  /*3350*/  DFMA R20, R8, R8, R20 ;  /* 0x000000080814722b */ /* 0x000fe40000000014 */
[----:B----4-:R-:W-:-:S08]  /*3360*/  DADD R12, R12, -R2 ;  /* 0x000000000c0c7229 */ /* 0x010fd00000000802 */
[----:B------:R-:W-:-:S08]  /*3370*/  DFMA R20, R12, R12, R20 ;  /* 0x0000000c0c14722b */ /* 0x000fd00000000014 */
[----:B------:R-:W-:Y:S01]  /*3380*/  DFMA R22, R24, R24, R20 ;  /* 0x000000181816722b */ /* 0x000fe20000000014 */
[----:B------:R-:W-:Y:S10]  /*3390*/  BRA.U UP1, `(.L_x_64) ;  /* 0xfffffffd01247547 */ /* 0x000ff4000b83ffff */
.L_x_63:
        /* <DEDUP_REMOVED lines=17> */
[----:B--2---:R-:W-:-:S02]  /*34b0*/  DADD R24, R24, -R2 ;  /* 0x0000000018187229 */ /* 0x004fc40000000802 */
[----:B---3--:R-:W-:-:S06]  /*34c0*/  DADD R20, R20, -R2 ;  /* 0x0000000014147229 */ /* 0x008fcc0000000802 */
[----:B------:R-:W-:Y:S02]  /*34d0*/  DFMA R22, R24, R24, R22 ;  /* 0x000000181816722b */ /* 0x000fe40000000016 */
[--C-:B----4-:R-:W-:Y:S02]  /*34e0*/  DADD R18, R18, -R2.reuse ;  /* 0x0000000012127229 */ /* 0x110fe40000000802 */
[----:B-----5:R-:W-:-:S04]  /*34f0*/  DADD R16, R16, -R2 ;  /* 0x0000000010107229 */ /* 0x020fc80000000802 */
[----:B------:R-:W-:Y:S02]  /*3500*/  DFMA R22, R20, R20, R22 ;  /* 0x000000141416722b */ /* 0x000fe40000000016 */
[--C-:B------:R-:W-:Y:S02]  /*3510*/  DADD R14, R14, -R2.reuse ;  /* 0x000000000e0e7229 */ /* 0x100fe40000000802 */
[----:B------:R-:W-:-:S04]  /*3520*/  DADD R8, R8, -R2 ;  /* 0x0000000008087229 */ /* 0x000fc80000000802 */
[----:B------:R-:W-:Y:S02]  /*3530*/  DFMA R22, R18, R18, R22 ;  /* 0x000000121216722b */ /* 0x000fe40000000016 */
[--C-:B------:R-:W-:Y:S02]  /*3540*/  DADD R12, R12, -R2.reuse ;  /* 0x000000000c0c7229 */ /* 0x100fe40000000802 */
[----:B------:R-:W-:-:S04]  /*3550*/  DADD R6, R6, -R2 ;  /* 0x0000000006067229 */ /* 0x000fc80000000802 */
[----:B------:R-:W-:-:S08]  /*3560*/  DFMA R22, R16, R16, R22 ;  /* 0x000000101016722b */ /* 0x000fd00000000016 */
[----:B------:R-:W-:-:S08]  /*3570*/  DFMA R22, R14, R14, R22 ;  /* 0x0000000e0e16722b */ /* 0x000fd00000000016 */
[----:B------:R-:W-:-:S08]  /*3580*/  DFMA R22, R8, R8, R22 ;  /* 0x000000080816722b */ /* 0x000fd00000000016 */
[----:B------:R-:W-:-:S08]  /*3590*/  DFMA R22, R12, R12, R22 ;  /* 0x0000000c0c16722b */ /* 0x000fd00000000016 */
[----:B------:R-:W-:-:S11]  /*35a0*/  DFMA R22, R6, R6, R22 ;  /* 0x000000060616722b */ /* 0x000fd60000000016 */
.L_x_65:
        /* <DEDUP_REMOVED lines=13> */
[----:B--2---:R-:W-:-:S02]  /*3680*/  DADD R14, R14, -R2 ;  /* 0x000000000e0e7229 */ /* 0x004fc40000000802 */
[----:B---3--:R-:W-:-:S06]  /*3690*/  DADD R16, R16, -R2 ;  /* 0x0000000010107229 */ /* 0x008fcc0000000802 */
[----:B------:R-:W-:Y:S02]  /*36a0*/  DFMA R14, R14, R14, R22 ;  /* 0x0000000e0e0e722b */ /* 0x000fe40000000016 */
[--C-:B----4-:R-:W-:Y:S02]  /*36b0*/  DADD R6, R6, -R2.reuse ;  /* 0x0000000006067229 */ /* 0x110fe40000000802 */
[----:B-----5:R-:W-:-:S04]  /*36c0*/  DADD R8, R8, -R2 ;  /* 0x0000000008087229 */ /* 0x020fc80000000802 */
[----:B------:R-:W-:-:S08]  /*36d0*/  DFMA R14, R16, R16, R14 ;  /* 0x00000010100e722b */ /* 0x000fd0000000000e */
[----:B------:R-:W-:-:S08]  /*36e0*/  DFMA R14, R6, R6, R14 ;  /* 0x00000006060e722b */ /* 0x000fd0000000000e */
[----:B------:R-:W-:-:S11]  /*36f0*/  DFMA R22, R8, R8, R14 ;  /* 0x000000080816722b */ /* 0x000fd6000000000e */
.L_x_66:
[----:B------:R-:W-:Y:S05]  /*3700*/  BRA.U !UP1, `(.L_x_62) ;  /* 0x00000001092c7547 */ /* 0x000fea000b800000 */
[----:B------:R-:W0:Y:S01]  /*3710*/  LDC.64 R12, c[0x0][0x380] ;  /* 0x0000e000ff0c7b82 */ /* 0x000e220000000a00 */
[----:B------:R-:W-:Y:S01]  /*3720*/  IMAD R5, R26, 0x20a, R5 ;  /* 0x0000020a1a057824 */ /* 0x000fe200078e0205 */
[----:B------:R-:W-:-:S12]  /*3730*/  UIADD3 UR4, UPT, UPT, -UR4, URZ, URZ ;  /* 0x000000ff04047290 */ /* 0x000fd8000fffe1ff */
.L_x_67:
[----:B0-----:R-:W-:-:S06]  /*3740*/  IMAD.WIDE R6, R5, 0x8, R12 ;  /* 0x0000000805067825 */ /* 0x001fcc00078e020c */
[----:B------:R-:W2:Y:S01]  /*3750*/  LDG.E.64 R6, desc[UR8][R6.64] ;  /* 0x0000000806067981 */ /* 0x000ea2000c1e1b00 */
[----:B------:R-:W-:Y:S01]  /*3760*/  UIADD3 UR4, UPT, UPT, UR4, 0x1, URZ ;  /* 0x0000000104047890 */ /* 0x000fe2000fffe0ff */
[----:B------:R-:W-:-:S03]  /*3770*/  VIADD R5, R5, 0x20a ;  /* 0x0000020a05057836 */ /* 0x000fc60000000000 */
[----:B------:R-:W-:Y:S01]  /*3780*/  UISETP.NE.AND UP0, UPT, UR4, URZ, UPT ;  /* 0x000000ff0400728c */ /* 0x000fe2000bf05270 */
[----:B--2---:R-:W-:-:S08]  /*3790*/  DADD R8, R6, -R2 ;  /* 0x0000000006087229 */ /* 0x004fd00000000802 */
[----:B------:R-:W-:Y:S01]  /*37a0*/  DFMA R22, R8, R8, R22 ;  /* 0x000000080816722b */ /* 0x000fe20000000016 */
[----:B------:R-:W-:Y:S10]  /*37b0*/  BRA.U UP0, `(.L_x_67) ;  /* 0xfffffffd00e07547 */ /* 0x000ff4000b83ffff */
.L_x_62:
[----:B------:R-:W0:Y:S01]  /*37c0*/  MUFU.RCP64H R3, R11 ;  /* 0x0000000b00037308 */ /* 0x000e220000001800 */
[----:B------:R-:W-:Y:S01]  /*37d0*/  IMAD.MOV.U32 R2, RZ, RZ, 0x1 ;  /* 0x00000001ff027424 */ /* 0x000fe200078e00ff */
[----:B------:R-:W-:Y:S01]  /*37e0*/  FSETP.GEU.AND P1, PT, |R23|, 6.5827683646048100446e-37, PT ;  /* 0x036000001700780b */ /* 0x000fe20003f2e200 */
[----:B------:R-:W-:Y:S04]  /*37f0*/  BSSY.RECONVERGENT B3, `(.L_x_68) ;  /* 0x0000014000037945 */ /* 0x000fe80003800200 */
        /* <DEDUP_REMOVED lines=12> */
[----:B------:R-:W-:Y:S01]  /*38c0*/  MOV R13, R23 ;  /* 0x00000017000d7202 */ /* 0x000fe20000000f00 */
[----:B------:R-:W-:Y:S01]  /*38d0*/  IMAD.MOV.U32 R17, RZ, RZ, R11 ;  /* 0x000000ffff117224 */ /* 0x000fe200078e000b */
[----:B------:R-:W-:Y:S01]  /*38e0*/  MOV R6, 0x3910 ;  /* 0x0000391000067802 */ /* 0x000fe20000000f00 */
[----:B------:R-:W-:-:S07]  /*38f0*/  IMAD.MOV.U32 R14, RZ, RZ, R10 ;  /* 0x000000ffff0e7224 */ /* 0x000fce00078e000a */
[----:B------:R-:W-:Y:S05]  /*3900*/  CALL.REL.NOINC `($__internal_0_$__cuda_sm20_div_rn_f64_full) ;  /* 0x0000005800347944 */ /* 0x000fea0003c00000 */
[----:B------:R-:W-:Y:S02]  /*3910*/  IMAD.MOV.U32 R2, RZ, RZ, R18 ;  /* 0x000000ffff027224 */ /* 0x000fe400078e0012 */
[----:B------:R-:W-:-:S07]  /*3920*/  IMAD.MOV.U32 R3, RZ, RZ, R19 ;  /* 0x000000ffff037224 */ /* 0x000fce00078e0013 */
.L_x_69:
[----:B------:R-:W-:Y:S05]  /*3930*/  BSYNC.RECONVERGENT B3 ;  /* 0x0000000000037941 */ /* 0x000fea0003800200 */
.L_x_68:
[----:B------:R-:W0:Y:S02]  /*3940*/  LDCU.64 UR4, c[0x0][0x390] ;  /* 0x00007200ff0477ac */ /* 0x000e240008000a00 */
[----:B0-----:R-:W-:-:S04]  /*3950*/  IADD3 R4, P0, PT, R4, UR4, RZ ;  /* 0x0000000404047c10 */ /* 0x001fc8000ff1e0ff */
[----:B------:R-:W-:-:S05]  /*3960*/  IADD3.X R5, PT, PT, R0, UR5, RZ, P0, !PT ;  /* 0x0000000500057c10 */ /* 0x000fca00087fe4ff */
[----:B------:R-:W-:Y:S01]  /*3970*/  STG.E.64 desc[UR8][R4.64], R2 ;  /* 0x0000000204007986 */ /* 0x000fe2000c101b08 */
[----:B------:R-:W-:Y:S05]  /*3980*/  EXIT ;  /* 0x000000000000794d */ /* 0x000fea0003800000 */
.L_x_40:
[----:B0-----:R-:W-:-:S05]  /*3990*/  VIADD R6, R22, 0xfffffffd ;  /* 0xfffffffd16067836 */ /* 0x001fca0000000000 */
[----:B------:R-:W-:-:S13]  /*39a0*/  ISETP.GE.U32.AND P0, PT, R6, 0x3, PT ;  /* 0x000000030600780c */ /* 0x000fda0003f06070 */
[----:B------:R-:W-:Y:S05]  /*39b0*/  @!P0 BRA `(.L_x_70) ;  /* 0x0000000c00008947 */ /* 0x000fea0003800000 */
[----:B------:R-:W-:-:S13]  /*39c0*/  ISETP.NE.AND P0, PT, R22, 0x6, PT ;  /* 0x000000061600780c */ /* 0x000fda0003f05270 */
[----:B------:R-:W-:Y:S05]  /*39d0*/  @P0 EXIT ;  /* 0x000000000000094d */ /* 0x000fea0003800000 */
        /* <DEDUP_REMOVED lines=12> */
[----:B------:R-:W-:Y:S02]  /*3aa0*/  MOV R27, R5 ;  /* 0x00000005001b7202 */ /* 0x000fe40000000f00 */
[----:B------:R-:W-:Y:S01]  /*3ab0*/  CS2R R12, SRZ ;  /* 0x00000000000c7805 */ /* 0x000fe2000001ff00 */
[----:B------:R-:W-:-:S04]  /*3ac0*/  ULOP3.LUT UR11, UR4, 0x7ffffff0, URZ, 0xc0, !UPT ;  /* 0x7ffffff0040b7892 */ /* 0x000fc8000f8ec0ff */
[----:B------:R-:W-:Y:S02]  /*3ad0*/  UIADD3 UR5, UPT, UPT, -UR11, URZ, URZ ;  /* 0x000000ff0b057290 */ /* 0x000fe4000fffe1ff */
[----:B------:R-:W-:Y:S01]  /*3ae0*/  IMAD.U32 R26, RZ, RZ, UR11 ;  /* 0x0000000bff1a7e24 */ /* 0x000fe2000f8e00ff */
[----:B0-----:R-:W-:-:S04]  /*3af0*/  UIADD3 UR6, UP1, UPT, UR6, 0x8280, URZ ;  /* 0x0000828006067890 */ /* 0x001fc8000ff3e0ff */
[----:B------:R-:W-:-:S12]  /*3b00*/  UIADD3.X UR7, UPT, UPT, URZ, UR7, URZ, UP1, !UPT ;  /* 0x00000007ff077290 */ /* 0x000fd80008ffe4ff */
.L_x_73:
[----:B------:R-:W-:Y:S02]  /*3b10*/  IMAD.U32 R6, RZ, RZ, UR6 ;  /* 0x00000006ff067e24 */ /* 0x000fe4000f8e00ff */
[----:B------:R-:W-:Y:S02]  /*3b20*/  IMAD.U32 R7, RZ, RZ, UR7 ;  /* 0x00000007ff077e24 */ /* 0x000fe4000f8e00ff */
        /* <DEDUP_REMOVED lines=11> */
[----:B------:R-:W2:Y:S01]  /*3be0*/  LDG.E.64 R8, desc[UR8][R6.64+-0x20a0] ;  /* 0xffdf600806087981 */ /* 0x000ea2000c1e1b00 */
[----:B----4-:R-:W-:-:S05]  /*3bf0*/  DADD R22, R22, -R2 ;  /* 0x0000000016167229 */ /* 0x010fca0000000802 */
[----:B------:R-:W-:Y:S02]  /*3c00*/  DFMA R20, R20, R20, R12 ;  /* 0x000000141414722b */ /* 0x000fe4000000000c */
[----:B------:R-:W3:Y:S06]  /*3c10*/  LDG.E.64 R12, desc[UR8][R6.64+-0x1050] ;  /* 0xffefb008060c7981 */ /* 0x000eec000c1e1b00 */
[----:B------:R-:W-:Y:S02]  /*3c20*/  DFMA R22, R22, R22, R20 ;  /* 0x000000161616722b */ /* 0x000fe40000000014 */
        /* <DEDUP_REMOVED lines=12> */
[--C-:B---3--:R-:W-:Y:S01]  /*3cf0*/  DADD R12, R12, -R2.reuse ;  /* 0x000000000c0c7229 */ /* 0x108fe20000000802 */
[----:B------:R-:W2:Y:S01]  /*3d00*/  LDG.E.64 R14, desc[UR8][R6.64+0x4140] ;  /* 0x00414008060e7981 */ /* 0x000ea2000c1e1b00 */
[----:B----4-:R-:W-:-:S06]  /*3d10*/  DADD R20, R20, -R2 ;  /* 0x0000000014147229 */ /* 0x010fcc0000000802 */
[----:B------:R-:W-:Y:S01]  /*3d20*/  DFMA R12, R12, R12, R8 ;  /* 0x0000000c0c0c722b */ /* 0x000fe20000000008 */
[----:B------:R-:W3:Y:S07]  /*3d30*/  LDG.E.64 R8, desc[UR8][R6.64+0x5190] ;  /* 0x0051900806087981 */ /* 0x000eee000c1e1b00 */
[----:B------:R-:W-:Y:S02]  /*3d40*/  DFMA R20, R20, R20, R12 ;  /* 0x000000141414722b */ /* 0x000fe4000000000c */
        /* <DEDUP_REMOVED lines=13> */
[--C-:B---3--:R-:W-:Y:S02]  /*3e20*/  DADD R8, R8, -R2.reuse ;  /* 0x0000000008087229 */ /* 0x108fe40000000802 */
[----:B----4-:R-:W-:-:S06]  /*3e30*/  DADD R12, R12, -R2 ;  /* 0x000000000c0c7229 */ /* 0x010fcc0000000802 */
[----:B------:R-:W-:-:S08]  /*3e40*/  DFMA R20, R8, R8, R20 ;  /* 0x000000080814722b */ /* 0x000fd00000000014 */
[----:B------:R-:W-:-:S08]  /*3e50*/  DFMA R12, R12, R12, R20 ;  /* 0x0000000c0c0c722b */ /* 0x000fd00000000014 */
[----:B------:R-:W-:Y:S01]  /*3e60*/  DFMA R12, R24, R24, R12 ;  /* 0x00000018180c722b */ /* 0x000fe2000000000c */
[----:B------:R-:W-:Y:S10]  /*3e70*/  BRA.U UP1, `(.L_x_73) ;  /* 0xfffffffd01247547 */ /* 0x000ff4000b83ffff */
.L_x_72:
        /* <DEDUP_REMOVED lines=33> */
.L_x_74:
        /* <DEDUP_REMOVED lines=21> */
.L_x_75:
[----:B------:R-:W-:Y:S05]  /*41e0*/  BRA.U !UP1, `(.L_x_71) ;  /* 0x00000001092c7547 */ /* 0x000fea000b800000 */
[----:B------:R-:W0:Y:S01]  /*41f0*/  LDC.64 R14, c[0x0][0x380] ;  /* 0x0000e000ff0e7b82 */ /* 0x000e220000000a00 */
[----:B------:R-:W-:Y:S01]  /*4200*/  IMAD R5, R26, 0x20a, R5 ;  /* 0x0000020a1a057824 */ /* 0x000fe200078e0205 */
[----:B------:R-:W-:-:S12]  /*4210*/  UIADD3 UR4, UPT, UPT, -UR4, URZ, URZ ;  /* 0x000000ff04047290 */ /* 0x000fd8000fffe1ff */
.L_x_76:
[----:B0-----:R-:W-:-:S06]  /*4220*/  IMAD.WIDE R6, R5, 0x8, R14 ;  /* 0x0000000805067825 */ /* 0x001fcc00078e020e */
[----:B------:R-:W2:Y:S01]  /*4230*/  LDG.E.64 R6, desc[UR8][R6.64] ;  /* 0x0000000806067981 */ /* 0x000ea2000c1e1b00 */
[----:B------:R-:W-:Y:S01]  /*4240*/  UIADD3 UR4, UPT, UPT, UR4, 0x1, URZ ;  /* 0x0000000104047890 */ /* 0x000fe2000fffe0ff */
[----:B------:R-:W-:-:S03]  /*4250*/  IADD3 R5, PT, PT, R5, 0x20a, RZ ;  /* 0x0000020a05057810 */ /* 0x000fc60007ffe0ff */
[----:B------:R-:W-:Y:S01]  /*4260*/  UISETP.NE.AND UP0, UPT, UR4, URZ, UPT ;  /* 0x000000ff0400728c */ /* 0x000fe2000bf05270 */
[----:B--2---:R-:W-:-:S08]  /*4270*/  DADD R8, R6, -R2 ;  /* 0x0000000006087229 */ /* 0x004fd00000000802 */
[----:B------:R-:W-:Y:S01]  /*4280*/  DFMA R12, R8, R8, R12 ;  /* 0x00000008080c722b */ /* 0x000fe2000000000c */
[----:B------:R-:W-:Y:S10]  /*4290*/  BRA.U UP0, `(.L_x_76) ;  /* 0xfffffffd00e07547 */ /* 0x000ff4000b83ffff */
.L_x_71:
        /* <DEDUP_REMOVED lines=21> */
.L_x_78:
[----:B------:R-:W-:Y:S05]  /*43f0*/  BSYNC.RECONVERGENT B3 ;  /* 0x0000000000037941 */ /* 0x000fea0003800200 */
.L_x_77:
[----:B------:R-:W0:Y:S01]  /*4400*/  MUFU.RSQ64H R7, R3 ;  /* 0x0000000300077308 */ /* 0x000e220000001c00 */
[----:B------:R-:W-:Y:S01]  /*4410*/  VIADD R6, R3, 0xfcb00000 ;  /* 0xfcb0000003067836 */ /* 0x000fe20000000000 */
[----:B------:R-:W-:Y:S01]  /*4420*/  MOV R10, 0x0 ;  /* 0x00000000000a7802 */ /* 0x000fe20000000f00 */
[----:B------:R-:W-:Y:S01]  /*4430*/  IMAD.MOV.U32 R11, RZ, RZ, 0x3fd80000 ;  /* 0x3fd80000ff0b7424 */ /* 0x000fe200078e00ff */
[----:B------:R-:W-:Y:S02]  /*4440*/  BSSY.RECONVERGENT B2, `(.L_x_79) ;  /* 0x0000012000027945 */ /* 0x000fe40003800200 */
[----:B------:R-:W-:Y:S01]  /*4450*/  ISETP.GE.U32.AND P0, PT, R6, 0x7ca00000, PT ;  /* 0x7ca000000600780c */ /* 0x000fe20003f06070 */
[----:B0-----:R-:W-:-:S08]  /*4460*/  DMUL R8, R6, R6 ;  /* 0x0000000606087228 */ /* 0x001fd00000000000 */
[----:B------:R-:W-:-:S08]  /*4470*/  DFMA R8, -R8, R2, 1 ;  /* 0x3ff000000808742b */ /* 0x000fd00000000102 */
[----:B------:R-:W-:Y:S02]  /*4480*/  DFMA R10, R8, R10, 0.5 ;  /* 0x3fe00000080a742b */ /* 0x000fe4000000000a */
[----:B------:R-:W-:-:S08]  /*4490*/  DMUL R8, R6, R8 ;  /* 0x0000000806087228 */ /* 0x000fd00000000000 */
[----:B------:R-:W-:-:S08]  /*44a0*/  DFMA R14, R10, R8, R6 ;  /* 0x000000080a0e722b */ /* 0x000fd00000000006 */
[----:B------:R-:W-:Y:S02]  /*44b0*/  DMUL R12, R14, R2 ;  /* 0x000000020e0c7228 */ /* 0x000fe40000000000 */
[----:B------:R-:W-:Y:S02]  /*44c0*/  VIADD R9, R15, 0xfff00000 ;  /* 0xfff000000f097836 */ /* 0x000fe40000000000 */
[----:B------:R-:W-:-:S04]  /*44d0*/  IMAD.MOV.U32 R8, RZ, RZ, R14 ;  /* 0x000000ffff087224 */ /* 0x000fc800078e000e */
[----:B------:R-:W-:-:S08]  /*44e0*/  DFMA R16, R12, -R12, R2 ;  /* 0x8000000c0c10722b */ /* 0x000fd00000000002 */
[----:B------:R-:W-:Y:S01]  /*44f0*/  DFMA R10, R16, R8, R12 ;  /* 0x00000008100a722b */ /* 0x000fe2000000000c */
[----:B------:R-:W-:Y:S10]  /*4500*/  @!P0 BRA `(.L_x_80) ;  /* 0x0000000000148947 */ /* 0x000ff40003800000 */
[----:B------:R-:W-:Y:S02]  /*4510*/  IMAD.MOV.U32 R8, RZ, RZ, R14 ;  /* 0x000000ffff087224 */ /* 0x000fe400078e000e */
[----:B------:R-:W-:Y:S01]  /*4520*/  IMAD.MOV.U32 R10, RZ, RZ, R2 ;  /* 0x000000ffff0a7224 */ /* 0x000fe200078e0002 */
[----:B------:R-:W-:Y:S01]  /*4530*/  MOV R2, 0x4560 ;  /* 0x0000456000027802 */ /* 0x000fe20000000f00 */
[----:B------:R-:W-:-:S07]  /*4540*/  IMAD.MOV.U32 R14, RZ, RZ, R16 ;  /* 0x000000ffff0e7224 */ /* 0x000fce00078e0010 */
[----:B------:R-:W-:Y:S05]  /*4550*/  CALL.REL.NOINC `($__internal_1_$__cuda_sm20_dsqrt_rn_f64_mediumpath_v1) ;  /* 0x0000005000947944 */ /* 0x000fea0003c00000 */
.L_x_80:
[----:B------:R-:W-:Y:S05]  /*4560*/  BSYNC.RECONVERGENT B2 ;  /* 0x0000000000027941 */ /* 0x000fea0003800200 */
.L_x_79:
[----:B------:R-:W0:Y:S02]  /*4570*/  LDCU.64 UR4, c[0x0][0x390] ;  /* 0x00007200ff0477ac */ /* 0x000e240008000a00 */
[----:B0-----:R-:W-:-:S04]  /*4580*/  IADD3 R4, P0, PT, R4, UR4, RZ ;  /* 0x0000000404047c10 */ /* 0x001fc8000ff1e0ff */
[----:B------:R-:W-:-:S05]  /*4590*/  IADD3.X R5, PT, PT, R0, UR5, RZ, P0, !PT ;  /* 0x0000000500057c10 */ /* 0x000fca00087fe4ff */
[----:B------:R-:W-:Y:S01]  /*45a0*/  STG.E.64 desc[UR8][R4.64], R10 ;  /* 0x0000000a04007986 */ /* 0x000fe2000c101b08 */
[----:B------:R-:W-:Y:S05]  /*45b0*/  EXIT ;  /* 0x000000000000794d */ /* 0x000fea0003800000 */
.L_x_70:
[----:B------:R-:W0:Y:S01]  /*45c0*/  LDCU UR4, c[0x0][0x3a8] ;  /* 0x00007500ff0477ac */ /* 0x000e220008000800 */
[----:B------:R-:W-:Y:S01]  /*45d0*/  CS2R R22, SRZ ;  /* 0x0000000000167805 */ /* 0x000fe2000001ff00 */
[----:B0-----:R-:W-:-:S09]  /*45e0*/  UISETP.GE.AND UP0, UPT, UR4, 0x1, UPT ;  /* 0x000000010400788c */ /* 0x001fd2000bf06270 */
[----:B------:R-:W-:Y:S05]  /*45f0*/  BRA.U !UP0, `(.L_x_81) ;  /* 0x0000000908207547 */ /* 0x000fea000b800000 */
[----:B------:R-:W-:Y:S01]  /*4600*/  UIADD3 UR5, UPT, UPT, UR4, -0x1, URZ ;  /* 0xffffffff04057890 */ /* 0x000fe2000fffe0ff */
[----:B------:R-:W-:Y:S01]  /*4610*/  MOV R26, RZ ;  /* 0x000000ff001a7202 */ /* 0x000fe20000000f00 */
        /* <DEDUP_REMOVED lines=13> */
.L_x_83:
        /* <DEDUP_REMOVED lines=55> */
.L_x_82:
        /* <DEDUP_REMOVED lines=33> */
.L_x_84:
        /* <DEDUP_REMOVED lines=12> */
[----:B------:R-:W-:Y:S01]  /*4d30*/  IADD3 R26, PT, PT, R26, 0x4, RZ ;  /* 0x000000041a1a7810 */ /* 0x000fe20007ffe0ff */
        /* <DEDUP_REMOVED lines=8> */
.L_x_85:
[----:B------:R-:W-:Y:S05]  /*4dc0*/  BRA.U !UP1, `(.L_x_81) ;  /* 0x00000001092c7547 */ /* 0x000fea000b800000 */
[----:B------:R-:W0:Y:S01]  /*4dd0*/  LDC.64 R12, c[0x0][0x380] ;  /* 0x0000e000ff0c7b82 */ /* 0x000e220000000a00 */
[----:B------:R-:W-:Y:S01]  /*4de0*/  IMAD R5, R26, 0x20a, R5 ;  /* 0x0000020a1a057824 */ /* 0x000fe200078e0205 */
[----:B------:R-:W-:-:S12]  /*4df0*/  UIADD3 UR4, UPT, UPT, -UR4, URZ, URZ ;  /* 0x000000ff04047290 */ /* 0x000fd8000fffe1ff */
.L_x_86:
        /* <DEDUP_REMOVED lines=8> */
.L_x_81:
        /* <DEDUP_REMOVED lines=17> */
[----:B------:R-:W-:Y:S02]  /*4f90*/  IMAD.MOV.U32 R13, RZ, RZ, R23 ;  /* 0x000000ffff0d7224 */ /* 0x000fe400078e0017 */
[----:B------:R-:W-:Y:S02]  /*4fa0*/  IMAD.MOV.U32 R17, RZ, RZ, R11 ;  /* 0x000000ffff117224 */ /* 0x000fe400078e000b */
[----:B------:R-:W-:-:S07]  /*4fb0*/  IMAD.MOV.U32 R14, RZ, RZ, R10 ;  /* 0x000000ffff0e7224 */ /* 0x000fce00078e000a */
[----:B------:R-:W-:Y:S05]  /*4fc0*/  CALL.REL.NOINC `($__internal_0_$__cuda_sm20_div_rn_f64_full) ;  /* 0x0000004000847944 */ /* 0x000fea0003c00000 */
[----:B------:R-:W-:Y:S01]  /*4fd0*/  MOV R2, R18 ;  /* 0x0000001200027202 */ /* 0x000fe20000000f00 */
[----:B------:R-:W-:-:S07]  /*4fe0*/  IMAD.MOV.U32 R3, RZ, RZ, R19 ;  /* 0x000000ffff037224 */ /* 0x000fce00078e0013 */
.L_x_88:
[----:B------:R-:W-:Y:S05]  /*4ff0*/  BSYNC.RECONVERGENT B3 ;  /* 0x0000000000037941 */ /* 0x000fea0003800200 */
.L_x_87:
[----:B------:R-:W0:Y:S02]  /*5000*/  LDCU.64 UR4, c[0x0][0x390] ;  /* 0x00007200ff0477ac */ /* 0x000e240008000a00 */
[----:B0-----:R-:W-:-:S04]  /*5010*/  IADD3 R4, P0, PT, R4, UR4, RZ ;  /* 0x0000000404047c10 */ /* 0x001fc8000ff1e0ff */
[----:B------:R-:W-:-:S05]  /*5020*/  IADD3.X R5, PT, PT, R0, UR5, RZ, P0, !PT ;  /* 0x0000000500057c10 */ /* 0x000fca00087fe4ff */
[----:B------:R-:W-:Y:S01]  /*5030*/  STG.E.64 desc[UR8][R4.64], R2 ;  /* 0x0000000204007986 */ /* 0x000fe2000c101b08 */
[----:B------:R-:W-:Y:S05]  /*5040*/  EXIT ;  /* 0x000000000000794d */ /* 0x000fea0003800000 */
.L_x_39:
[----:B------:R-:W-:-:S13]  /*5050*/  ISETP.GT.AND P0, PT, R22, 0x9, PT ;  /* 0x000000091600780c */ /* 0x000fda0003f04270 */
[----:B------:R-:W-:Y:S05]  /*5060*/  @P0 BRA `(.L_x_89) ;  /* 0x0000001c00ec0947 */ /* 0x000fea0003800000 */
[----:B0-----:R-:W-:-:S05]  /*5070*/  IMAD.MOV.U32 R7, RZ, RZ, -0x7 ;  /* 0xfffffff9ff077424 */ /* 0x001fca00078e00ff */
[----:B------:R-:W-:-:S05]  /*5080*/  VIADDMNMX.U32 R22, R22, R7, 0x3, PT ;  /* 0x0000000316167446 */ /* 0x000fca0003800007 */
[----:B------:R-:W-:-:S04]  /*5090*/  IMAD.SHL.U32 R22, R22, 0x4, RZ ;  /* 0x0000000416167824 */ /* 0x000fc800078e00ff */
[----:B------:R-:W0:Y:S02]  /*50a0*/  LDC R6, c[0x2][R22+0x10] ;  /* 0x0080040016067b82 */ /* 0x000e240000000800 */
[----:B0-----:R-:W-:-:S04]  /*50b0*/  SHF.R.S32.HI R7, RZ, 0x1f, R6 ;  /* 0x0000001fff077819 */ /* 0x001fc80000011406 */
.L_x_155:
[----:B------:R-:W-:Y:S05]  /*50c0*/  BRX R6 -0x50d0                                                           (*"BRANCH_TARGETS .L_x_156,.L_x_157,.L_x_158,.L_x_152"*) ;  /* 0xffffffac06cc7949 */ /* 0x000fea000383ffff */
.L_x_158:
        /* <DEDUP_REMOVED lines=19> */
.L_x_92:
        /* <DEDUP_REMOVED lines=55> */
.L_x_91:
        /* <DEDUP_REMOVED lines=33> */
.L_x_93:
        /* <DEDUP_REMOVED lines=21> */
.L_x_94:
[----:B------:R-:W-:Y:S05]  /*58d0*/  BRA.U !UP1, `(.L_x_90) ;  /* 0x00000001092c7547 */ /* 0x000fea000b800000 */
[----:B------:R-:W0:Y:S01]  /*58e0*/  LDC.64 R14, c[0x0][0x380] ;  /* 0x0000e000ff0e7b82 */ /* 0x000e220000000a00 */
[----:B------:R-:W-:Y:S01]  /*58f0*/  IMAD R5, R26, 0x20a, R5 ;  /* 0x0000020a1a057824 */ /* 0x000fe200078e0205 */
[----:B------:R-:W-:-:S12]  /*5900*/  UIADD3 UR4, UPT, UPT, -UR4, URZ, URZ ;  /* 0x000000ff04047290 */ /* 0x000fd8000fffe1ff */
.L_x_95:
        /* <DEDUP_REMOVED lines=8> */
.L_x_90:
        /* <DEDUP_REMOVED lines=15> */
[----:B------:R-:W-:Y:S01]  /*5a80*/  MOV R17, R11 ;  /* 0x0000000b00117202 */ /* 0x000fe20000000f00 */
[----:B------:R-:W-:Y:S01]  /*5a90*/  IMAD.MOV.U32 R14, RZ, RZ, R10 ;  /* 0x000000ffff0e7224 */ /* 0x000fe200078e000a */
[----:B------:R-:W-:-:S07]  /*5aa0*/  MOV R6, 0x5ac0 ;  /* 0x00005ac000067802 */ /* 0x000fce0000000f00 */
[----:B------:R-:W-:Y:S05]  /*5ab0*/  CALL.REL.NOINC `($__internal_0_$__cuda_sm20_div_rn_f64_full) ;  /* 0x0000003400c87944 */ /* 0x000fea0003c00000 */
[----:B------:R-:W-:Y:S02]  /*5ac0*/  IMAD.MOV.U32 R2, RZ, RZ, R18 ;  /* 0x000000ffff027224 */ /* 0x000fe400078e0012 */
[----:B------:R-:W-:-:S07]  /*5ad0*/  IMAD.MOV.U32 R3, RZ, RZ, R19 ;  /* 0x000000ffff037224 */ /* 0x000fce00078e0013 */
.L_x_97:
[----:B------:R-:W-:Y:S05]  /*5ae0*/  BSYNC.RECONVERGENT B3 ;  /* 0x0000000000037941 */ /* 0x000fea0003800200 */
.L_x_96:
[----:B------:R-:W0:Y:S02]  /*5af0*/  LDCU.64 UR4, c[0x0][0x390] ;  /* 0x00007200ff0477ac */ /* 0x000e240008000a00 */
[----:B0-----:R-:W-:-:S04]  /*5b00*/  IADD3 R4, P0, PT, R4, UR4, RZ ;  /* 0x0000000404047c10 */ /* 0x001fc8000ff1e0ff */
[----:B------:R-:W-:-:S05]  /*5b10*/  IADD3.X R5, PT, PT, R0, UR5, RZ, P0, !PT ;  /* 0x0000000500057c10 */ /* 0x000fca00087fe4ff */
[----:B------:R-:W-:Y:S01]  /*5b20*/  STG.E.64 desc[UR8][R4.64], R2 ;  /* 0x0000000204007986 */ /* 0x000fe2000c101b08 */
[----:B------:R-:W-:Y:S05]  /*5b30*/  EXIT ;  /* 0x000000000000794d */ /* 0x000fea0003800000 */
.L_x_157:
        /* <DEDUP_REMOVED lines=19> */
.L_x_100:
        /* <DEDUP_REMOVED lines=55> */
.L_x_99:
        /* <DEDUP_REMOVED lines=33> */
.L_x_101:
        /* <DEDUP_REMOVED lines=21> */
.L_x_102:
[----:B------:R-:W-:Y:S05]  /*6340*/  BRA.U !UP1, `(.L_x_98) ;  /* 0x00000001092c7547 */ /* 0x000fea000b800000 */
[----:B------:R-:W0:Y:S01]  /*6350*/  LDC.64 R14, c[0x0][0x380] ;  /* 0x0000e000ff0e7b82 */ /* 0x000e220000000a00 */
[----:B------:R-:W-:Y:S01]  /*6360*/  IMAD R5, R26, 0x20a, R5 ;  /* 0x0000020a1a057824 */ /* 0x000fe200078e0205 */
[----:B------:R-:W-:-:S12]  /*6370*/  UIADD3 UR4, UPT, UPT, -UR4, URZ, URZ ;  /* 0x000000ff04047290 */ /* 0x000fd8000fffe1ff */
.L_x_103:
        /* <DEDUP_REMOVED lines=8> */
.L_x_98:
        /* <DEDUP_REMOVED lines=21> */
.L_x_105:
[----:B------:R-:W-:Y:S05]  /*6550*/  BSYNC.RECONVERGENT B3 ;  /* 0x0000000000037941 */ /* 0x000fea0003800200 */
.L_x_104:
[----:B------:R-:W0:Y:S02]  /*6560*/  LDCU.64 UR4, c[0x0][0x390] ;  /* 0x00007200ff0477ac */ /* 0x000e240008000a00 */
[----:B0-----:R-:W-:-:S04]  /*6570*/  IADD3 R4, P0, PT, R4, UR4, RZ ;  /* 0x0000000404047c10 */ /* 0x001fc8000ff1e0ff */
[----:B------:R-:W-:-:S05]  /*6580*/  IADD3.X R5, PT, PT, R0, UR5, RZ, P0, !PT ;  /* 0x0000000500057c10 */ /* 0x000fca00087fe4ff */
[----:B------:R-:W-:Y:S01]  /*6590*/  STG.E.64 desc[UR8][R4.64], R2 ;  /* 0x0000000204007986 */ /* 0x000fe2000c101b08 */
[----:B------:R-:W-:Y:S05]  /*65a0*/  EXIT ;  /* 0x000000000000794d */ /* 0x000fea0003800000 */
.L_x_156:
        /* <DEDUP_REMOVED lines=19> */
.L_x_108:
        /* <DEDUP_REMOVED lines=55> */
.L_x_107:
        /* <DEDUP_REMOVED lines=33> */
.L_x_109:
        /* <DEDUP_REMOVED lines=21> */
.L_x_110:
[----:B------:R-:W-:Y:S05]  /*6db0*/  BRA.U !UP1, `(.L_x_106) ;  /* 0x00000001092c7547 */ /* 0x000fea000b800000 */
[----:B------:R-:W0:Y:S01]  /*6dc0*/  LDC.64 R14, c[0x0][0x380] ;  /* 0x0000e000ff0e7b82 */ /* 0x000e220000000a00 */
[----:B------:R-:W-:Y:S01]  /*6dd0*/  IMAD R5, R26, 0x20a, R5 ;  /* 0x0000020a1a057824 */ /* 0x000fe200078e0205 */
[----:B------:R-:W-:-:S12]  /*6de0*/  UIADD3 UR4, UPT, UPT, -UR4, URZ, URZ ;  /* 0x000000ff04047290 */ /* 0x000fd8000fffe1ff */
.L_x_111:
        /* <DEDUP_REMOVED lines=8> */
.L_x_106:
        /* <DEDUP_REMOVED lines=21> */
.L_x_113:
[----:B------:R-:W-:Y:S05]  /*6fc0*/  BSYNC.RECONVERGENT B3 ;  /* 0x0000000000037941 */ /* 0x000fea0003800200 */
.L_x_112:
[----:B------:R-:W0:Y:S02]  /*6fd0*/  LDCU.64 UR4, c[0x0][0x390] ;  /* 0x00007200ff0477ac */ /* 0x000e240008000a00 */
[----:B0-----:R-:W-:-:S04]  /*6fe0*/  IADD3 R4, P0, PT, R4, UR4, RZ ;  /* 0x0000000404047c10 */ /* 0x001fc8000ff1e0ff */
[----:B------:R-:W-:-:S05]  /*6ff0*/  IADD3.X R5, PT, PT, R0, UR5, RZ, P0, !PT ;  /* 0x0000000500057c10 */ /* 0x000fca00087fe4ff */
[----:B------:R-:W-:Y:S01]  /*7000*/  STG.E.64 desc[UR8][R4.64], R2 ;  /* 0x0000000204007986 */ /* 0x000fe2000c101b08 */
[----:B------:R-:W-:Y:S05]  /*7010*/  EXIT ;  /* 0x000000000000794d */ /* 0x000fea0003800000 */
.L_x_89:
[----:B0-----:R-:W-:-:S05]  /*7020*/  IMAD.MOV.U32 R7, RZ, RZ, -0xa ;  /* 0xfffffff6ff077424 */ /* 0x001fca00078e00ff */
[----:B------:R-:W-:-:S05]  /*7030*/  VIADDMNMX.U32 R6, R22, R7, 0x4, PT ;  /* 0x0000000416067446 */ /* 0x000fca0003800007 */
[----:B------:R-:W-:-:S04]  /*7040*/  IMAD.SHL.U32 R8, R6, 0x4, RZ ;  /* 0x0000000406087824 */ /* 0x000fc800078e00ff */
[----:B------:R-:W0:Y:S02]  /*7050*/  LDC R6, c[0x2][R8+0x20] ;  /* 0x0080080008067b82 */ /* 0x000e240000000800 */
[----:B0-----:R-:W-:-:S04]  /*7060*/  SHF.R.S32.HI R7, RZ, 0x1f, R6 ;  /* 0x0000001fff077819 */ /* 0x001fc80000011406 */
.L_x_160:
[----:B------:R-:W-:Y:S05]  /*7070*/  BRX R6 -0x7080                                                           (*"BRANCH_TARGETS .L_x_161,.L_x_162,.L_x_164"*) ;  /* 0xffffff8c06e07949 */ /* 0x000fea000383ffff */
.L_x_162:
        /* <DEDUP_REMOVED lines=21> */
.L_x_116:
        /* <DEDUP_REMOVED lines=55> */
.L_x_115:
        /* <DEDUP_REMOVED lines=33> */
.L_x_117:
        /* <DEDUP_REMOVED lines=21> */
.L_x_118:
[----:B------:R-:W-:Y:S05]  /*78a0*/  BRA.U !UP1, `(.L_x_114) ;  /* 0x00000001092c7547 */ /* 0x000fea000b800000 */
[----:B------:R-:W0:Y:S01]  /*78b0*/  LDC.64 R14, c[0x0][0x380] ;  /* 0x0000e000ff0e7b82 */ /* 0x000e220000000a00 */
[----:B------:R-:W-:Y:S01]  /*78c0*/  IMAD R5, R26, 0x20a, R5 ;  /* 0x0000020a1a057824 */ /* 0x000fe200078e0205 */
[----:B------:R-:W-:-:S12]  /*78d0*/  UIADD3 UR4, UPT, UPT, -UR4, URZ, URZ ;  /* 0x000000ff04047290 */ /* 0x000fd8000fffe1ff */
.L_x_119:
        /* <DEDUP_REMOVED lines=8> */
.L_x_114:
        /* <DEDUP_REMOVED lines=21> */
.L_x_121:
[----:B------:R-:W-:Y:S05]  /*7ab0*/  BSYNC.RECONVERGENT B3 ;  /* 0x0000000000037941 */ /* 0x000fea0003800200 */
.L_x_120:
        /* <DEDUP_REMOVED lines=22> */
.L_x_123:
[----:B------:R-:W-:Y:S05]  /*7c20*/  BSYNC.RECONVERGENT B2 ;  /* 0x0000000000027941 */ /* 0x000fea0003800200 */
.L_x_122:
[----:B------:R-:W0:Y:S02]  /*7c30*/  LDCU.64 UR4, c[0x0][0x390] ;  /* 0x00007200ff0477ac */ /* 0x000e240008000a00 */
[----:B0-----:R-:W-:-:S04]  /*7c40*/  IADD3 R4, P0, PT, R4, UR4, RZ ;  /* 0x0000000404047c10 */ /* 0x001fc8000ff1e0ff */
[----:B------:R-:W-:-:S05]  /*7c50*/  IADD3.X R5, PT, PT, R0, UR5, RZ, P0, !PT ;  /* 0x0000000500057c10 */ /* 0x000fca00087fe4ff */
[----:B------:R-:W-:Y:S01]  /*7c60*/  STG.E.64 desc[UR8][R4.64], R10 ;  /* 0x0000000a04007986 */ /* 0x000fe2000c101b08 */
[----:B------:R-:W-:Y:S05]  /*7c70*/  EXIT ;  /* 0x000000000000794d */ /* 0x000fea0003800000 */
.L_x_161:
        /* <DEDUP_REMOVED lines=19> */
.L_x_126:
        /* <DEDUP_REMOVED lines=55> */
.L_x_125:
        /* <DEDUP_REMOVED lines=33> */
.L_x_127:
        /* <DEDUP_REMOVED lines=21> */
.L_x_128:
[----:B------:R-:W-:Y:S05]  /*8480*/  BRA.U !UP1, `(.L_x_124) ;  /* 0x00000001092c7547 */ /* 0x000fea000b800000 */
[----:B------:R-:W0:Y:S01]  /*8490*/  LDC.64 R14, c[0x0][0x380] ;  /* 0x0000e000ff0e7b82 */ /* 0x000e220000000a00 */
[----:B------:R-:W-:Y:S01]  /*84a0*/  IMAD R5, R26, 0x20a, R5 ;  /* 0x0000020a1a057824 */ /* 0x000fe200078e0205 */
[----:B------:R-:W-:-:S12]  /*84b0*/  UIADD3 UR4, UPT, UPT, -UR4, URZ, URZ ;  /* 0x000000ff04047290 */ /* 0x000fd8000fffe1ff */
.L_x_129:
        /* <DEDUP_REMOVED lines=8> */
.L_x_124:
        /* <DEDUP_REMOVED lines=21> */
.L_x_131:
[----:B------:R-:W-:Y:S05]  /*8690*/  BSYNC.RECONVERGENT B3 ;  /* 0x0000000000037941 */ /* 0x000fea0003800200 */
.L_x_130:
[----:B------:R-:W0:Y:S02]  /*86a0*/  LDCU.64 UR4, c[0x0][0x390] ;  /* 0x00007200ff0477ac */ /* 0x000e240008000a00 */
[----:B0-----:R-:W-:-:S04]  /*86b0*/  IADD3 R4, P0, PT, R4, UR4, RZ ;  /* 0x0000000404047c10 */ /* 0x001fc8000ff1e0ff */
[----:B------:R-:W-:-:S05]  /*86c0*/  IADD3.X R5, PT, PT, R0, UR5, RZ, P0, !PT ;  /* 0x0000000500057c10 */ /* 0x000fca00087fe4ff */
[----:B------:R-:W-:Y:S01]  /*86d0*/  STG.E.64 desc[UR8][R4.64], R2 ;  /* 0x0000000204007986 */ /* 0x000fe2000c101b08 */
[----:B------:R-:W-:Y:S05]  /*86e0*/  EXIT ;  /* 0x000000000000794d */ /* 0x000fea0003800000 */
.L_x_164:
[----:B------:R-:W0:Y:S01]  /*86f0*/  LDCU UR4, c[0x0][0x3a8] ;  /* 0x00007500ff0477ac */ /* 0x000e220008000800 */
[----:B------:R-:W-:Y:S01]  /*8700*/  CS2R R24, SRZ ;  /* 0x0000000000187805 */ /* 0x000fe2000001ff00 */
[----:B0-----:R-:W-:-:S09]  /*8710*/  UISETP.GE.AND UP0, UPT, UR4, 0x1, UPT ;  /* 0x000000010400788c */ /* 0x001fd2000bf06270 */
[----:B------:R-:W-:Y:S05]  /*8720*/  BRA.U !UP0, `(.L_x_132) ;  /* 0x00000009082c7547 */ /* 0x000fea000b800000 */
[----:B------:R-:W0:Y:S01]  /*8730*/  LDC R6, c[0x3][0x68] ;  /* 0x00c01a00ff067b82 */ /* 0x000e220000000800 */
[----:B------:R-:W-:Y:S01]  /*8740*/  UIADD3 UR5, UPT, UPT, UR4, -0x1, URZ ;  /* 0xffffffff04057890 */ /* 0x000fe2000fffe0ff */
[----:B------:R-:W-:Y:S01]  /*8750*/  CS2R R24, SRZ ;  /* 0x0000000000187805 */ /* 0x000fe2000001ff00 */
[----:B------:R-:W-:Y:S02]  /*8760*/  ULOP3.LUT UR6, UR4, 0xf, URZ, 0xc0, !UPT ;  /* 0x0000000f04067892 */ /* 0x000fe4000f8ec0ff */
[----:B------:R-:W-:Y:S02]  /*8770*/  UISETP.GE.U32.AND UP1, UPT, UR5, 0xf, UPT ;  /* 0x0000000f0500788c */ /* 0x000fe4000bf26070 */
[----:B------:R-:W-:Y:S01]  /*8780*/  UISETP.NE.AND UP0, UPT, UR6, URZ, UPT ;  /* 0x000000ff0600728c */ /* 0x000fe2000bf05270 */
[----:B0-----:R-:W-:Y:S02]  /*8790*/  IADD3 R7, PT, PT, R5, 0x1, -R6 ;  /* 0x0000000105077810 */ /* 0x001fe40007ffe806 */
[----:B------:R-:W-:-:S02]  /*87a0*/  MOV R5, RZ ;  /* 0x000000ff00057202 */ /* 0x000fc40000000f00 */
[----:B------:R-:W-:Y:S02]  /*87b0*/  LOP3.LUT R7, R7, 0x1f, RZ, 0xc0, !PT ;  /* 0x0000001f07077812 */ /* 0x000fe400078ec0ff */
[----:B------:R-:W-:Y:S05]  /*87c0*/  BRA.U !UP1, `(.L_x_133) ;  /* 0x0000000109cc7547 */ /* 0x000fea000b800000 */
[----:B------:R-:W0:Y:S01]  /*87d0*/  LDCU UR5, c[0x3][0x6c] ;  /* 0x00c00d80ff0577ac */ /* 0x000e220008000800 */
[----:B------:R-:W-:Y:S02]  /*87e0*/  IADD3 R15, P0, PT, R7, R6, RZ ;  /* 0x00000006070f7210 */ /* 0x000fe40007f1e0ff */
[----:B------:R-:W-:Y:S01]  /*87f0*/  CS2R R24, SRZ ;  /* 0x0000000000187805 */ /* 0x000fe2000001ff00 */
[----:B------:R-:W1:Y:S01]  /*8800*/  LDCU.64 UR10, c[0x0][0x380] ;  /* 0x00007000ff0a77ac */ /* 0x000e620008000a00 */
[----:B------:R-:W-:-:S06]  /*8810*/  ULOP3.LUT UR7, UR4, 0x7ffffff0, URZ, 0xc0, !UPT ;  /* 0x7ffffff004077892 */ /* 0x000fcc000f8ec0ff */
[----:B------:R-:W-:Y:S02]  /*8820*/  IMAD.U32 R5, RZ, RZ, UR7 ;  /* 0x00000007ff057e24 */ /* 0x000fe4000f8e00ff */
[----:B0-----:R-:W-:Y:S01]  /*8830*/  IMAD.X R8, RZ, RZ, UR5, P0 ;  /* 0x00000005ff087e24 */ /* 0x001fe200080e06ff */
[----:B------:R-:W-:Y:S01]  /*8840*/  UIADD3 UR5, UPT, UPT, -UR7, URZ, URZ ;  /* 0x000000ff07057290 */ /* 0x000fe2000fffe1ff */
[----:B-1----:R-:W-:-:S04]  /*8850*/  LEA R14, P1, R15, UR10, 0x3 ;  /* 0x0000000a0f0e7c11 */ /* 0x002fc8000f8218ff */
[----:B------:R-:W-:Y:S02]  /*8860*/  IADD3 R14, P0, PT, R14, 0x8280, RZ ;  /* 0x000082800e0e7810 */ /* 0x000fe40007f1e0ff */
[----:B------:R-:W-:-:S05]  /*8870*/  LEA.HI.X R15, R15, UR11, R8, 0x3, P1 ;  /* 0x0000000b0f0f7c11 */ /* 0x000fca00088f1c08 */
[----:B------:R-:W-:-:S07]  /*8880*/  IMAD.X R15, RZ, RZ, R15, P0 ;  /* 0x000000ffff0f7224 */ /* 0x000fce00000e060f */
.L_x_134:
[----:B------:R-:W-:Y:S02]  /*8890*/  IMAD.MOV.U32 R8, RZ, RZ, R14 ;  /* 0x000000ffff087224 */ /* 0x000fe400078e000e */
[----:B------:R-:W-:-:S05]  /*88a0*/  IMAD.MOV.U32 R9, RZ, RZ, R15 ;  /* 0x000000ffff097224 */ /* 0x000fca00078e000f */
[----:B------:R-:W2:Y:S04]  /*88b0*/  LDG.E.64 R16, desc[UR8][R8.64+-0x8280] ;  /* 0xff7d800808107981 */ /* 0x000ea8000c1e1b00 */
[----:B------:R-:W3:Y:S04]  /*88c0*/  LDG.E.64 R14, desc[UR8][R8.64+-0x7230] ;  /* 0xff8dd008080e7981 */ /* 0x000ee8000c1e1b00 */
[----:B------:R-:W4:Y:S04]  /*88d0*/  LDG.E.64 R22, desc[UR8][R8.64+-0x61e0] ;  /* 0xff9e200808167981 */ /* 0x000f28000c1e1b00 */
[----:B------:R-:W5:Y:S04]  /*88e0*/  LDG.E.64 R12, desc[UR8][R8.64+-0x5190] ;  /* 0xffae7008080c7981 */ /* 0x000f68000c1e1b00 */
[----:B------:R-:W5:Y:S04]  /*88f0*/  LDG.E.64 R20, desc[UR8][R8.64+-0x4140] ;  /* 0xffbec00808147981 */ /* 0x000f68000c1e1b00 */
[----:B------:R-:W5:Y:S01]  /*8900*/  LDG.E.64 R18, desc[UR8][R8.64+-0x30f0] ;  /* 0xffcf100808127981 */ /* 0x000f62000c1e1b00 */
[----:B--2---:R-:W-:-:S03]  /*8910*/  DADD R24, R16, R24 ;  /* 0x0000000010187229 */ /* 0x004fc60000000018 */
[----:B------:R-:W2:Y:S05]  /*8920*/  LDG.E.64 R16, desc[UR8][R8.64+-0x20a0] ;  /* 0xffdf600808107981 */ /* 0x000eaa000c1e1b00 */
[----:B---3--:R-:W-:Y:S01]  /*8930*/  DADD R24, R24, R14 ;  /* 0x0000000018187229 */ /* 0x008fe2000000000e */
[----:B------:R-:W3:Y:S07]  /*8940*/  LDG.E.64 R14, desc[UR8][R8.64+-0x1050] ;  /* 0xffefb008080e7981 */ /* 0x000eee000c1e1b00 */
[----:B----4-:R-:W-:-:S02]  /*8950*/  DADD R22, R24, R22 ;  /* 0x0000000018167229 */ /* 0x010fc40000000016 */
[----:B------:R-:W4:Y:S06]  /*8960*/  LDG.E.64 R24, desc[UR8][R8.64] ;  /* 0x0000000808187981 */ /* 0x000f2c000c1e1b00 */
[----:B-----5:R-:W-:Y:S02]  /*8970*/  DADD R12, R22, R12 ;  /* 0x00000000160c7229 */ /* 0x020fe4000000000c */
[----:B------:R-:W5:Y:S06]  /*8980*/  LDG.E.64 R22, desc[UR8][R8.64+0x1050] ;  /* 0x0010500808167981 */ /* 0x000f6c000c1e1b00 */
[----:B------:R-:W-:-:S02]  /*8990*/  DADD R20, R12, R20 ;  /* 0x000000000c147229 */ /* 0x000fc40000000014 */
[----:B------:R-:W5:Y:S06]  /*89a0*/  LDG.E.64 R12, desc[UR8][R8.64+0x20a0] ;  /* 0x0020a008080c7981 */ /* 0x000f6c000c1e1b00 */
[----:B------:R-:W-:Y:S02]  /*89b0*/  DADD R18, R20, R18 ;  /* 0x0000000014127229 */ /* 0x000fe40000000012 */
[----:B------:R-:W5:Y:S06]  /*89c0*/  LDG.E.64 R20, desc[UR8][R8.64+0x30f0] ;  /* 0x0030f00808147981 */ /* 0x000f6c000c1e1b00 */
[----:B--2---:R-:W-:-:S02]  /*89d0*/  DADD R16, R18, R16 ;  /* 0x0000000012107229 */ /* 0x004fc40000000010 */
[----:B------:R-:W2:Y:S06]  /*89e0*/  LDG.E.64 R18, desc[UR8][R8.64+0x4140] ;  /* 0x0041400808127981 */ /* 0x000eac000c1e1b00 */
[----:B---3--:R-:W-:Y:S02]  /*89f0*/  DADD R14, R16, R14 ;  /* 0x00000000100e7229 */ /* 0x008fe4000000000e */
[----:B------:R-:W3:Y:S06]  /*8a00*/  LDG.E.64 R16, desc[UR8][R8.64+0x5190] ;  /* 0x0051900808107981 */ /* 0x000eec000c1e1b00 */
[----:B----4-:R-:W-:-:S02]  /*8a10*/  DADD R24, R14, R24 ;  /* 0x000000000e187229 */ /* 0x010fc40000000018 */
[----:B------:R-:W4:Y:S06]  /*8a20*/  LDG.E.64 R14, desc[UR8][R8.64+0x61e0] ;  /* 0x0061e008080e7981 */ /* 0x000f2c000c1e1b00 */
[----:B-----5:R-:W-:Y:S02]  /*8a30*/  DADD R22, R24, R22 ;  /* 0x0000000018167229 */ /* 0x020fe40000000016 */
[----:B------:R-:W5:Y:S01]  /*8a40*/  LDG.E.64 R24, desc[UR8][R8.64+0x7230] ;  /* 0x0072300808187981 */ /* 0x000f62000c1e1b00 */
[----:B------:R-:W-:-:S04]  /*8a50*/  UIADD3 UR5, UPT, UPT, UR5, 0x10, URZ ;  /* 0x0000001005057890 */ /* 0x000fc8000fffe0ff */
[----:B------:R-:W-:Y:S01]  /*8a60*/  UISETP.NE.AND UP1, UPT, UR5, URZ, UPT ;  /* 0x000000ff0500728c */ /* 0x000fe2000bf25270 */
[----:B------:R-:W-:-:S08]  /*8a70*/  DADD R12, R22, R12 ;  /* 0x00000000160c7229 */ /* 0x000fd0000000000c */
[----:B------:R-:W-:-:S08]  /*8a80*/  DADD R12, R12, R20 ;  /* 0x000000000c0c7229 */ /* 0x000fd00000000014 */
[----:B--2---:R-:W-:-:S08]  /*8a90*/  DADD R12, R12, R18 ;  /* 0x000000000c0c7229 */ /* 0x004fd00000000012 */
[----:B---3--:R-:W-:-:S08]  /*8aa0*/  DADD R12, R12, R16 ;  /* 0x000000000c0c7229 */ /* 0x008fd00000000010 */
[----:B----4-:R-:W-:Y:S01]  /*8ab0*/  DADD R12, R12, R14 ;  /* 0x000000000c0c7229 */ /* 0x010fe2000000000e */
[----:B------:R-:W-:-:S05]  /*8ac0*/  IADD3 R14, P0, PT, R8, 0x10500, RZ ;  /* 0x00010500080e7810 */ /* 0x000fca0007f1e0ff */
[----:B------:R-:W-:Y:S02]  /*8ad0*/  IMAD.X R15, RZ, RZ, R9, P0 ;  /* 0x000000ffff0f7224 */ /* 0x000fe400000e0609 */
[----:B-----5:R-:W-:Y:S01]  /*8ae0*/  DADD R24, R12, R24 ;  /* 0x000000000c187229 */ /* 0x020fe20000000018 */
[----:B------:R-:W-:Y:S10]  /*8af0*/  BRA.U UP1, `(.L_x_134) ;  /* 0xfffffffd01647547 */ /* 0x000ff4000b83ffff */
.L_x_133:
[----:B------:R-:W-:Y:S05]  /*8b00*/  BRA.U !UP0, `(.L_x_132) ;  /* 0x0000000508347547 */ /* 0x000fea000b800000 */
[----:B------:R-:W-:Y:S02]  /*8b10*/  UISETP.GE.U32.AND UP0, UPT, UR6, 0x8, UPT ;  /* 0x000000080600788c */ /* 0x000fe4000bf06070 */
[----:B------:R-:W-:-:S04]  /*8b20*/  ULOP3.LUT UR5, UR4, 0x7, URZ, 0xc0, !UPT ;  /* 0x0000000704057892 */ /* 0x000fc8000f8ec0ff */
[----:B------:R-:W-:-:S03]  /*8b30*/  UISETP.NE.AND UP1, UPT, UR5, URZ, UPT ;  /* 0x000000ff0500728c */ /* 0x000fc6000bf25270 */
[----:B------:R-:W-:Y:S08]  /*8b40*/  BRA.U !UP0, `(.L_x_135) ;  /* 0x0000000108747547 */ /* 0x000ff0000b800000 */
[----:B------:R-:W0:Y:S01]  /*8b50*/  LDCU UR6, c[0x3][0x6c] ;  /* 0x00c00d80ff0677ac */ /* 0x000e220008000800 */
[----:B------:R-:W-:Y:S01]  /*8b60*/  IMAD R8, R5, 0x20a, RZ ;  /* 0x0000020a05087824 */ /* 0x000fe200078e02ff */
[----:B------:R-:W1:Y:S04]  /*8b70*/  LDCU.64 UR10, c[0x0][0x380] ;  /* 0x00007000ff0a77ac */ /* 0x000e680008000a00 */
[----:B------:R-:W-:-:S04]  /*8b80*/  IADD3 R9, PT, PT, R7, R8, RZ ;  /* 0x0000000807097210 */ /* 0x000fc80007ffe0ff */
[----:B------:R-:W-:-:S05]  /*8b90*/  IADD3 R9, P0, PT, R9, R6, RZ ;  /* 0x0000000609097210 */ /* 0x000fca0007f1e0ff */
[----:B0-----:R-:W-:Y:S01]  /*8ba0*/  IMAD.X R12, RZ, RZ, UR6, P0 ;  /* 0x00000006ff0c7e24 */ /* 0x001fe200080e06ff */
[----:B-1----:R-:W-:-:S04]  /*8bb0*/  LEA R22, P0, R9, UR10, 0x3 ;  /* 0x0000000a09167c11 */ /* 0x002fc8000f8018ff */
[----:B------:R-:W-:-:S06]  /*8bc0*/  LEA.HI.X R23, R9, UR11, R12, 0x3, P0 ;  /* 0x0000000b09177c11 */ /* 0x000fcc00080f1c0c */
[----:B------:R-:W2:Y:S01]  /*8bd0*/  LDG.E.64 R22, desc[UR8][R22.64] ;  /* 0x0000000816167981 */ /* 0x000ea2000c1e1b00 */
[----:B------:R-:W-:-:S04]  /*8be0*/  IADD3 R9, P0, P1, R8, R6, R7 ;  /* 0x0000000608097210 */ /* 0x000fc8000791e007 */
[----:B------:R-:W-:Y:S02]  /*8bf0*/  IADD3.X R12, PT, PT, RZ, UR6, RZ, P0, P1 ;  /* 0x00000006ff0c7c10 */ /* 0x000fe400087e24ff */
[----:B------:R-:W-:-:S04]  /*8c00*/  LEA R8, P0, R9, UR10, 0x3 ;  /* 0x0000000a09087c11 */ /* 0x000fc8000f8018ff */
[----:B------:R-:W-:-:S05]  /*8c10*/  LEA.HI.X R9, R9, UR11, R12, 0x3, P0 ;  /* 0x0000000b09097c11 */ /* 0x000fca00080f1c0c */
[----:B------:R-:W3:Y:S04]  /*8c20*/  LDG.E.64 R12, desc[UR8][R8.64+0x1050] ;  /* 0x00105008080c7981 */ /* 0x000ee8000c1e1b00 */
[----:B------:R-:W4:Y:S04]  /*8c30*/  LDG.E.64 R14, desc[UR8][R8.64+0x20a0] ;  /* 0x0020a008080e7981 */ /* 0x000f28000c1e1b00 */
[----:B------:R-:W5:Y:S04]  /*8c40*/  LDG.E.64 R16, desc[UR8][R8.64+0x30f0] ;  /* 0x0030f00808107981 */ /* 0x000f68000c1e1b00 */
[----:B------:R-:W5:Y:S04]  /*8c50*/  LDG.E.64 R18, desc[UR8][R8.64+0x4140] ;  /* 0x0041400808127981 */ /* 0x000f68000c1e1b00 */
[----:B------:R-:W5:Y:S04]  /*8c60*/  LDG.E.64 R20, desc[UR8][R8.64+0x5190] ;  /* 0x0051900808147981 */ /* 0x000f68000c1e1b00 */
[----:B------:R-:W5:Y:S01]  /*8c70*/  LDG.E.64 R26, desc[UR8][R8.64+0x7230] ;  /* 0x00723008081a7981 */ /* 0x000f62000c1e1b00 */
[----:B--2---:R-:W-:-:S03]  /*8c80*/  DADD R24, R24, R22 ;  /* 0x0000000018187229 */ /* 0x004fc60000000016 */
[----:B------:R-:W2:Y:S05]  /*8c90*/  LDG.E.64 R22, desc[UR8][R8.64+0x61e0] ;  /* 0x0061e00808167981 */ /* 0x000eaa000c1e1b00 */
[----:B---3--:R-:W-:-:S08]  /*8ca0*/  DADD R12, R24, R12 ;  /* 0x00000000180c7229 */ /* 0x008fd0000000000c */
[----:B----4-:R-:W-:-:S08]  /*8cb0*/  DADD R12, R12, R14 ;  /* 0x000000000c0c7229 */ /* 0x010fd0000000000e */
[----:B-----5:R-:W-:-:S08]  /*8cc0*/  DADD R12, R12, R16 ;  /* 0x000000000c0c7229 */ /* 0x020fd00000000010 */
[----:B------:R-:W-:-:S08]  /*8cd0*/  DADD R12, R12, R18 ;  /* 0x000000000c0c7229 */ /* 0x000fd00000000012 */
[----:B------:R-:W-:Y:S01]  /*8ce0*/  DADD R12, R12, R20 ;  /* 0x000000000c0c7229 */ /* 0x000fe20000000014 */
[----:B------:R-:W-:-:S07]  /*8cf0*/  VIADD R5, R5, 0x8 ;  /* 0x0000000805057836 */ /* 0x000fce0000000000 */
[----:B--2---:R-:W-:-:S08]  /*8d00*/  DADD R12, R12, R22 ;  /* 0x000000000c0c7229 */ /* 0x004fd00000000016 */
[----:B------:R-:W-:-:S11]  /*8d10*/  DADD R24, R12, R26 ;  /* 0x000000000c187229 */ /* 0x000fd6000000001a */
.L_x_135:
[----:B------:R-:W-:Y:S05]  /*8d20*/  BRA.U !UP1, `(.L_x_132) ;  /* 0x0000000109ac7547 */ /* 0x000fea000b800000 */
[----:B------:R-:W-:Y:S02]  /*8d30*/  UISETP.GE.U32.AND UP0, UPT, UR5, 0x4, UPT ;  /* 0x000000040500788c */ /* 0x000fe4000bf06070 */
[----:B------:R-:W-:-:S04]  /*8d40*/  ULOP3.LUT UR4, UR4, 0x3, URZ, 0xc0, !UPT ;  /* 0x0000000304047892 */ /* 0x000fc8000f8ec0ff */
[----:B------:R-:W-:-:S03]  /*8d50*/  UISETP.NE.AND UP1, UPT, UR4, URZ, UPT ;  /* 0x000000ff0400728c */ /* 0x000fc6000bf25270 */
[----:B------:R-:W-:Y:S08]  /*8d60*/  BRA.U !UP0, `(.L_x_136) ;  /* 0x0000000108547547 */ /* 0x000ff0000b800000 */
[----:B------:R-:W0:Y:S01]  /*8d70*/  LDCU UR5, c[0x3][0x6c] ;  /* 0x00c00d80ff0577ac */ /* 0x000e220008000800 */
[----:B------:R-:W-:Y:S01]  /*8d80*/  IMAD R8, R5, 0x20a, RZ ;  /* 0x0000020a05087824 */ /* 0x000fe200078e02ff */
[----:B------:R-:W1:Y:S03]  /*8d90*/  LDCU.64 UR6, c[0x0][0x380] ;  /* 0x00007000ff0677ac */ /* 0x000e660008000a00 */
[----:B------:R-:W-:Y:S01]  /*8da0*/  IMAD.IADD R9, R7, 0x1, R8 ;  /* 0x0000000107097824 */ /* 0x000fe200078e0208 */
[----:B------:R-:W-:-:S04]  /*8db0*/  IADD3 R8, P1, P2, R8, R6, R7 ;  /* 0x0000000608087210 */ /* 0x000fc80007a3e007 */
[----:B------:R-:W-:-:S05]  /*8dc0*/  IADD3 R9, P0, PT, R9, R6, RZ ;  /* 0x0000000609097210 */ /* 0x000fca0007f1e0ff */
[----:B0-----:R-:W-:Y:S01]  /*8dd0*/  IMAD.X R12, RZ, RZ, UR5, P0 ;  /* 0x00000005ff0c7e24 */ /* 0x001fe200080e06ff */
[----:B-1----:R-:W-:-:S04]  /*8de0*/  LEA R14, P0, R9, UR6, 0x3 ;  /* 0x00000006090e7c11 */ /* 0x002fc8000f8018ff */
[----:B------:R-:W-:Y:S02]  /*8df0*/  LEA.HI.X R15, R9, UR7, R12, 0x3, P0 ;  /* 0x00000007090f7c11 */ /* 0x000fe400080f1c0c */
[----:B------:R-:W-:Y:S02]  /*8e00*/  IADD3.X R9, PT, PT, RZ, UR5, RZ, P1, P2 ;  /* 0x00000005ff097c10 */ /* 0x000fe40008fe44ff */
[C---:B------:R-:W-:Y:S02]  /*8e10*/  LEA R16, P0, R8.reuse, UR6, 0x3 ;  /* 0x0000000608107c11 */ /* 0x040fe4000f8018ff */
[----:B------:R-:W2:Y:S02]  /*8e20*/  LDG.E.64 R14, desc[UR8][R14.64] ;  /* 0x000000080e0e7981 */ /* 0x000ea4000c1e1b00 */
[----:B------:R-:W-:-:S05]  /*8e30*/  LEA.HI.X R17, R8, UR7, R9, 0x3, P0 ;  /* 0x0000000708117c11 */ /* 0x000fca00080f1c09 */
        /* <DEDUP_REMOVED lines=8> */
.L_x_136:
[----:B------:R-:W-:Y:S05]  /*8ec0*/  BRA.U !UP1, `(.L_x_132) ;  /* 0x0000000109447547 */ /* 0x000fea000b800000 */
[----:B------:R-:W0:Y:S01]  /*8ed0*/  LDCU UR5, c[0x3][0x6c] ;  /* 0x00c00d80ff0577ac */ /* 0x000e220008000800 */
[----:B------:R-:W-:Y:S01]  /*8ee0*/  IMAD R5, R5, 0x20a, R7 ;  /* 0x0000020a05057824 */ /* 0x000fe200078e0207 */
[----:B------:R-:W1:Y:S04]  /*8ef0*/  LDCU.64 UR6, c[0x0][0x380] ;  /* 0x00007000ff0677ac */ /* 0x000e680008000a00 */
[----:B------:R-:W-:Y:S01]  /*8f00*/  IADD3 R6, P0, PT, R5, R6, RZ ;  /* 0x0000000605067210 */ /* 0x000fe20007f1e0ff */
[----:B------:R-:W-:-:S04]  /*8f10*/  UIADD3 UR4, UPT, UPT, -UR4, URZ, URZ ;  /* 0x000000ff04047290 */ /* 0x000fc8000fffe1ff */
[----:B0-----:R-:W-:Y:S01]  /*8f20*/  IMAD.X R7, RZ, RZ, UR5, P0 ;  /* 0x00000005ff077e24 */ /* 0x001fe200080e06ff */
[----:B-1----:R-:W-:-:S04]  /*8f30*/  LEA R5, P1, R6, UR6, 0x3 ;  /* 0x0000000606057c11 */ /* 0x002fc8000f8218ff */
[----:B------:R-:W-:-:S09]  /*8f40*/  LEA.HI.X R8, R6, UR7, R7, 0x3, P1 ;  /* 0x0000000706087c11 */ /* 0x000fd200088f1c07 */
.L_x_137:
[----:B------:R-:W-:Y:S01]  /*8f50*/  MOV R6, R5 ;  /* 0x0000000500067202 */ /* 0x000fe20000000f00 */
[----:B------:R-:W-:-:S06]  /*8f60*/  IMAD.MOV.U32 R7, RZ, RZ, R8 ;  /* 0x000000ffff077224 */ /* 0x000fcc00078e0008 */
[----:B------:R-:W2:Y:S01]  /*8f70*/  LDG.E.64 R6, desc[UR8][R6.64] ;  /* 0x0000000806067981 */ /* 0x000ea2000c1e1b00 */
[----:B------:R-:W-:Y:S01]  /*8f80*/  UIADD3 UR4, UPT, UPT, UR4, 0x1, URZ ;  /* 0x0000000104047890 */ /* 0x000fe2000fffe0ff */
[----:B------:R-:W-:-:S03]  /*8f90*/  IADD3 R5, P0, PT, R5, 0x1050, RZ ;  /* 0x0000105005057810 */ /* 0x000fc60007f1e0ff */
[----:B------:R-:W-:Y:S02]  /*8fa0*/  UISETP.NE.AND UP0, UPT, UR4, URZ, UPT ;  /* 0x000000ff0400728c */ /* 0x000fe4000bf05270 */
[----:B------:R-:W-:Y:S01]  /*8fb0*/  IMAD.X R8, RZ, RZ, R8, P0 ;  /* 0x000000ffff087224 */ /* 0x000fe200000e0608 */
[----:B--2---:R-:W-:-:S06]  /*8fc0*/  DADD R24, R6, R24 ;  /* 0x0000000006187229 */ /* 0x004fcc0000000018 */
[----:B------:R-:W-:Y:S05]  /*8fd0*/  BRA.U UP0, `(.L_x_137) ;  /* 0xfffffffd00dc7547 */ /* 0x000fea000b83ffff */
.L_x_132:
        /* <DEDUP_REMOVED lines=23> */
.L_x_139:
[----:B------:R-:W-:Y:S05]  /*9150*/  BSYNC.RECONVERGENT B3 ;  /* 0x0000000000037941 */ /* 0x000fea0003800200 */
.L_x_138:
[----:B------:R-:W0:Y:S01]  /*9160*/  LDCU.64 UR4, c[0x0][0x3a0] ;  /* 0x00007400ff0477ac */ /* 0x000e220008000a00 */
[----:B------:R-:W-:-:S08]  /*9170*/  DADD R2, -R6, R2 ;  /* 0x0000000006027229 */ /* 0x000fd00000000102 */
[----:B------:R-:W-:Y:S01]  /*9180*/  DADD R2, -RZ, |R2| ;  /* 0x00000000ff027229 */ /* 0x000fe20000000502 */
[----:B0-----:R-:W-:-:S04]  /*9190*/  IADD3 R4, P0, PT, R4, UR4, RZ ;  /* 0x0000000404047c10 */ /* 0x001fc8000ff1e0ff */
[----:B------:R-:W-:-:S05]  /*91a0*/  IADD3.X R5, PT, PT, R0, UR5, RZ, P0, !PT ;  /* 0x0000000500057c10 */ /* 0x000fca00087fe4ff */
[----:B------:R0:W-:Y:S04]  /*91b0*/  STG.E.64 desc[UR8][R4.64], R2 ;  /* 0x0000000204007986 */ /* 0x0001e8000c101b08 */
.L_x_152:
[----:B------:R-:W-:Y:S05]  /*91c0*/  BSYNC.RECONVERGENT B1 ;  /* 0x0000000000017941 */ /* 0x000fea0003800200 */
.L_x_38:
[----:B------:R-:W-:Y:S05]  /*91d0*/  EXIT ;  /* 0x000000000000794d */ /* 0x000fea0003800000 */
        .weak           $__internal_0_$__cuda_sm20_div_rn_f64_full
        .type           $__internal_0_$__cuda_sm20_div_rn_f64_full,@function
        .size           $__internal_0_$__cuda_sm20_div_rn_f64_full,($__internal_1_$__cuda_sm20_dsqrt_rn_f64_mediumpath_v1 - $__internal_0_$__cuda_sm20_div_rn_f64_full)
$__internal_0_$__cuda_sm20_div_rn_f64_full:
[----:B------:R-:W-:Y:S01]  /*91e0*/  FSETP.GEU.AND P3, PT, |R13|, 1.469367938527859385e-39, PT ;  /* 0x001000000d00780b */ /* 0x000fe20003f6e200 */
[----:B------:R-:W-:Y:S01]  /*91f0*/  IMAD.MOV.U32 R16, RZ, RZ, R14 ;  /* 0x000000ffff107224 */ /* 0x000fe200078e000e */
[C---:B------:R-:W-:Y:S01]  /*9200*/  FSETP.GEU.AND P0, PT, |R17|.reuse, 1.469367938527859385e-39, PT ;  /* 0x001000001100780b */ /* 0x040fe20003f0e200 */
[----:B------:R-:W-:Y:S01]  /*9210*/  IMAD.MOV.U32 R19, RZ, RZ, 0x1ca00000 ;  /* 0x1ca00000ff137424 */ /* 0x000fe200078e00ff */
[----:B------:R-:W-:Y:S01]  /*9220*/  LOP3.LUT R15, R17, 0x800fffff, RZ, 0xc0, !PT ;  /* 0x800fffff110f7812 */ /* 0x000fe200078ec0ff */
[----:B------:R-:W-:Y:S01]  /*9230*/  IMAD.MOV.U32 R18, RZ, RZ, R12 ;  /* 0x000000ffff127224 */ /* 0x000fe200078e000c */
[----:B------:R-:W-:Y:S01]  /*9240*/  LOP3.LUT R7, R13, 0x7ff00000, RZ, 0xc0, !PT ;  /* 0x7ff000000d077812 */ /* 0x000fe200078ec0ff */
[----:B------:R-:W-:Y:S01]  /*9250*/  IMAD.MOV.U32 R28, RZ, RZ, 0x1 ;  /* 0x00000001ff1c7424 */ /* 0x000fe200078e00ff */
[----:B------:R-:W-:Y:S01]  /*9260*/  LOP3.LUT R15, R15, 0x3ff00000, RZ, 0xfc, !PT ;  /* 0x3ff000000f0f7812 */ /* 0x000fe200078efcff */
[----:B------:R-:W-:Y:S01]  /*9270*/  BSSY.RECONVERGENT B2, `(.L_x_140) ;  /* 0x000004f000027945 */ /* 0x000fe20003800200 */
[----:B------:R-:W-:-:S03]  /*9280*/  LOP3.LUT R9, R17, 0x7ff00000, RZ, 0xc0, !PT ;  /* 0x7ff0000011097812 */ /* 0x000fc600078ec0ff */
[----:B------:R-:W-:Y:S02]  /*9290*/  @!P3 LOP3.LUT R8, R17, 0x7ff00000, RZ, 0xc0, !PT ;  /* 0x7ff000001108b812 */ /* 0x000fe400078ec0ff */
[----:B------:R-:W-:Y:S01]  /*92a0*/  @!P0 DMUL R14, R16, 8.98846567431157953865e+307 ;  /* 0x7fe00000100e8828 */ /* 0x000fe20000000000 */
[C---:B------:R-:W-:Y:S02]  /*92b0*/  ISETP.GE.U32.AND P2, PT, R7.reuse, R9, PT ;  /* 0x000000090700720c */ /* 0x040fe40003f46070 */
[----:B------:R-:W-:Y:S02]  /*92c0*/  @!P3 ISETP.GE.U32.AND P4, PT, R7, R8, PT ;  /* 0x000000080700b20c */ /* 0x000fe40003f86070 */
[----:B------:R-:W-:Y:S01]  /*92d0*/  @!P3 MOV R20, RZ ;  /* 0x000000ff0014b202 */ /* 0x000fe20000000f00 */
[----:B------:R-:W0:Y:S01]  /*92e0*/  MUFU.RCP64H R29, R15 ;  /* 0x0000000f001d7308 */ /* 0x000e220000001800 */
[C---:B------:R-:W-:Y:S02]  /*92f0*/  @!P3 SEL R21, R19.reuse, 0x63400000, !P4 ;  /* 0x634000001315b807 */ /* 0x040fe40006000000 */
[----:B------:R-:W-:-:S02]  /*9300*/  SEL R19, R19, 0x63400000, !P2 ;  /* 0x6340000013137807 */ /* 0x000fc40005000000 */
[--C-:B------:R-:W-:Y:S02]  /*9310*/  @!P3 LOP3.LUT R8, R21, 0x80000000, R13.reuse, 0xf8, !PT ;  /* 0x800000001508b812 */ /* 0x100fe400078ef80d */
[----:B------:R-:W-:Y:S02]  /*9320*/  LOP3.LUT R19, R19, 0x800fffff, R13, 0xf8, !PT ;  /* 0x800fffff13137812 */ /* 0x000fe400078ef80d */
[----:B------:R-:W-:Y:S01]  /*9330*/  @!P3 LOP3.LUT R21, R8, 0x100000, RZ, 0xfc, !PT ;  /* 0x001000000815b812 */ /* 0x000fe200078efcff */
[----:B------:R-:W-:Y:S01]  /*9340*/  IMAD.MOV.U32 R8, RZ, RZ, R7 ;  /* 0x000000ffff087224 */ /* 0x000fe200078e0007 */
[----:B------:R-:W-:-:S04]  /*9350*/  @!P0 LOP3.LUT R9, R15, 0x7ff00000, RZ, 0xc0, !PT ;  /* 0x7ff000000f098812 */ /* 0x000fc800078ec0ff */
[----:B------:R-:W-:Y:S02]  /*9360*/  @!P3 DFMA R18, R18, 2, -R20 ;  /* 0x400000001212b82b */ /* 0x000fe40000000814 */
[----:B0-----:R-:W-:-:S08]  /*9370*/  DFMA R20, R28, -R14, 1 ;  /* 0x3ff000001c14742b */ /* 0x001fd0000000080e */
[----:B------:R-:W-:Y:S01]  /*9380*/  DFMA R20, R20, R20, R20 ;  /* 0x000000141414722b */ /* 0x000fe20000000014 */
[----:B------:R-:W-:-:S05]  /*9390*/  @!P3 LOP3.LUT R8, R19, 0x7ff00000, RZ, 0xc0, !PT ;  /* 0x7ff000001308b812 */ /* 0x000fca00078ec0ff */
[----:B------:R-:W-:Y:S02]  /*93a0*/  VIADD R24, R8, 0xffffffff ;  /* 0xffffffff08187836 */ /* 0x000fe40000000000 */
[----:B------:R-:W-:-:S03]  /*93b0*/  DFMA R28, R28, R20, R28 ;  /* 0x000000141c1c722b */ /* 0x000fc6000000001c */
[----:B------:R-:W-:Y:S01]  /*93c0*/  ISETP.GT.U32.AND P0, PT, R24, 0x7feffffe, PT ;  /* 0x7feffffe1800780c */ /* 0x000fe20003f04070 */
[----:B------:R-:W-:-:S04]  /*93d0*/  VIADD R24, R9, 0xffffffff ;  /* 0xffffffff09187836 */ /* 0x000fc80000000000 */
[----:B------:R-:W-:Y:S01]  /*93e0*/  DFMA R30, R28, -R14, 1 ;  /* 0x3ff000001c1e742b */ /* 0x000fe2000000080e */
[----:B------:R-:W-:-:S07]  /*93f0*/  ISETP.GT.U32.OR P0, PT, R24, 0x7feffffe, P0 ;  /* 0x7feffffe1800780c */ /* 0x000fce0000704470 */
[----:B------:R-:W-:-:S08]  /*9400*/  DFMA R30, R28, R30, R28 ;  /* 0x0000001e1c1e722b */ /* 0x000fd0000000001c */
[----:B------:R-:W-:-:S08]  /*9410*/  DMUL R28, R30, R18 ;  /* 0x000000121e1c7228 */ /* 0x000fd00000000000 */
[----:B------:R-:W-:-:S08]  /*9420*/  DFMA R20, R28, -R14, R18 ;  /* 0x8000000e1c14722b */ /* 0x000fd00000000012 */
[----:B------:R-:W-:Y:S01]  /*9430*/  DFMA R20, R30, R20, R28 ;  /* 0x000000141e14722b */ /* 0x000fe2000000001c */
[----:B------:R-:W-:Y:S10]  /*9440*/  @P0 BRA `(.L_x_141) ;  /* 0x0000000000700947 */ /* 0x000ff40003800000 */
[----:B------:R-:W-:Y:S01]  /*9450*/  LOP3.LUT R8, R17, 0x7ff00000, RZ, 0xc0, !PT ;  /* 0x7ff0000011087812 */ /* 0x000fe200078ec0ff */
[----:B------:R-:W-:-:S03]  /*9460*/  IMAD.MOV.U32 R9, RZ, RZ, 0x1ca00000 ;  /* 0x1ca00000ff097424 */ /* 0x000fc600078e00ff */
[CC--:B------:R-:W-:Y:S02]  /*9470*/  VIADDMNMX R12, R7.reuse, -R8.reuse, 0xb9600000, !PT ;  /* 0xb9600000070c7446 */ /* 0x0c0fe40007800908 */
[----:B------:R-:W-:Y:S02]  /*9480*/  ISETP.GE.U32.AND P0, PT, R7, R8, PT ;  /* 0x000000080700720c */ /* 0x000fe40003f06070 */
[----:B------:R-:W-:Y:S02]  /*9490*/  VIMNMX R7, PT, PT, R12, 0x46a00000, PT ;  /* 0x46a000000c077848 */ /* 0x000fe40003fe0100 */
[----:B------:R-:W-:-:S04]  /*94a0*/  SEL R8, R9, 0x63400000, !P0 ;  /* 0x6340000009087807 */ /* 0x000fc80004000000 */
[----:B------:R-:W-:Y:S01]  /*94b0*/  IADD3 R7, PT, PT, -R8, R7, RZ ;  /* 0x0000000708077210 */ /* 0x000fe20007ffe1ff */
[----:B------:R-:W-:-:S04]  /*94c0*/  IMAD.MOV.U32 R8, RZ, RZ, RZ ;  /* 0x000000ffff087224 */ /* 0x000fc800078e00ff */
[----:B------:R-:W-:-:S06]  /*94d0*/  VIADD R9, R7, 0x7fe00000 ;  /* 0x7fe0000007097836 */ /* 0x000fcc0000000000 */
[----:B------:R-:W-:-:S10]  /*94e0*/  DMUL R28, R20, R8 ;  /* 0x00000008141c7228 */ /* 0x000fd40000000000 */
[----:B------:R-:W-:-:S13]  /*94f0*/  FSETP.GTU.AND P0, PT, |R29|, 1.469367938527859385e-39, PT ;  /* 0x001000001d00780b */ /* 0x000fda0003f0c200 */
[----:B------:R-:W-:Y:S05]  /*9500*/  @P0 BRA `(.L_x_142) ;  /* 0x0000000000940947 */ /* 0x000fea0003800000 */
[----:B------:R-:W-:Y:S01]  /*9510*/  DFMA R14, R20, -R14, R18 ;  /* 0x8000000e140e722b */ /* 0x000fe20000000012 */
[----:B------:R-:W-:-:S09]  /*9520*/  IMAD.MOV.U32 R12, RZ, RZ, RZ ;  /* 0x000000ffff0c7224 */ /* 0x000fd200078e00ff */
[C---:B------:R-:W-:Y:S02]  /*9530*/  FSETP.NEU.AND P0, PT, R15.reuse, RZ, PT ;  /* 0x000000ff0f00720b */ /* 0x040fe40003f0d000 */
[----:B------:R-:W-:-:S04]  /*9540*/  LOP3.LUT R17, R15, 0x80000000, R17, 0x48, !PT ;  /* 0x800000000f117812 */ /* 0x000fc800078e4811 */
[----:B------:R-:W-:-:S07]  /*9550*/  LOP3.LUT R13, R17, R9, RZ, 0xfc, !PT ;  /* 0x00000009110d7212 */ /* 0x000fce00078efcff */
[----:B------:R-:W-:Y:S05]  /*9560*/  @!P0 BRA `(.L_x_142) ;  /* 0x00000000007c8947 */ /* 0x000fea0003800000 */
[----:B------:R-:W-:Y:S01]  /*9570*/  IMAD.MOV R9, RZ, RZ, -R7 ;  /* 0x000000ffff097224 */ /* 0x000fe200078e0a07 */
[----:B------:R-:W-:Y:S01]  /*9580*/  DMUL.RP R12, R20, R12 ;  /* 0x0000000c140c7228 */ /* 0x000fe20000008000 */
[----:B------:R-:W-:Y:S01]  /*9590*/  IMAD.MOV.U32 R8, RZ, RZ, RZ ;  /* 0x000000ffff087224 */ /* 0x000fe200078e00ff */
[----:B------:R-:W-:-:S05]  /*95a0*/  IADD3 R7, PT, PT, -R7, -0x43300000, RZ ;  /* 0xbcd0000007077810 */ /* 0x000fca0007ffe1ff */
[----:B------:R-:W-:-:S03]  /*95b0*/  DFMA R8, R28, -R8, R20 ;  /* 0x800000081c08722b */ /* 0x000fc60000000014 */
[----:B------:R-:W-:-:S07]  /*95c0*/  LOP3.LUT R17, R13, R17, RZ, 0x3c, !PT ;  /* 0x000000110d117212 */ /* 0x000fce00078e3cff */
[----:B------:R-:W-:-:S04]  /*95d0*/  FSETP.NEU.AND P0, PT, |R9|, R7, PT ;  /* 0x000000070900720b */ /* 0x000fc80003f0d200 */
[----:B------:R-:W-:Y:S02]  /*95e0*/  FSEL R28, R12, R28, !P0 ;  /* 0x0000001c0c1c7208 */ /* 0x000fe40004000000 */
[----:B------:R-:W-:Y:S01]  /*95f0*/  FSEL R29, R17, R29, !P0 ;  /* 0x0000001d111d7208 */ /* 0x000fe20004000000 */
[----:B------:R-:W-:Y:S06]  /*9600*/  BRA `(.L_x_142) ;  /* 0x0000000000547947 */ /* 0x000fec0003800000 */
.L_x_141:
[----:B------:R-:W-:-:S14]  /*9610*/  DSETP.NAN.AND P0, PT, R12, R12, PT ;  /* 0x0000000c0c00722a */ /* 0x000fdc0003f08000 */
[----:B------:R-:W-:Y:S05]  /*9620*/  @P0 BRA `(.L_x_143) ;  /* 0x0000000000440947 */ /* 0x000fea0003800000 */
[----:B------:R-:W-:-:S14]  /*9630*/  DSETP.NAN.AND P0, PT, R16, R16, PT ;  /* 0x000000101000722a */ /* 0x000fdc0003f08000 */
[----:B------:R-:W-:Y:S05]  /*9640*/  @P0 BRA `(.L_x_144) ;  /* 0x0000000000300947 */ /* 0x000fea0003800000 */
[----:B------:R-:W-:Y:S01]  /*9650*/  ISETP.NE.AND P0, PT, R8, R9, PT ;  /* 0x000000090800720c */ /* 0x000fe20003f05270 */
[----:B------:R-:W-:Y:S01]  /*9660*/  IMAD.MOV.U32 R29, RZ, RZ, -0x80000 ;  /* 0xfff80000ff1d7424 */ /* 0x000fe200078e00ff */
[----:B------:R-:W-:-:S11]  /*9670*/  MOV R28, 0x0 ;  /* 0x00000000001c7802 */ /* 0x000fd60000000f00 */
[----:B------:R-:W-:Y:S05]  /*9680*/  @!P0 BRA `(.L_x_142) ;  /* 0x0000000000348947 */ /* 0x000fea0003800000 */
[----:B------:R-:W-:Y:S02]  /*9690*/  ISETP.NE.AND P0, PT, R8, 0x7ff00000, PT ;  /* 0x7ff000000800780c */ /* 0x000fe40003f05270 */
[----:B------:R-:W-:Y:S02]  /*96a0*/  LOP3.LUT R29, R13, 0x80000000, R17, 0x48, !PT ;  /* 0x800000000d1d7812 */ /* 0x000fe400078e4811 */
[----:B------:R-:W-:-:S13]  /*96b0*/  ISETP.EQ.OR P0, PT, R9, RZ, !P0 ;  /* 0x000000ff0900720c */ /* 0x000fda0004702670 */
[----:B------:R-:W-:Y:S01]  /*96c0*/  @P0 LOP3.LUT R7, R29, 0x7ff00000, RZ, 0xfc, !PT ;  /* 0x7ff000001d070812 */ /* 0x000fe200078efcff */
[----:B------:R-:W-:Y:S02]  /*96d0*/  @!P0 IMAD.MOV.U32 R28, RZ, RZ, RZ ;  /* 0x000000ffff1c8224 */ /* 0x000fe400078e00ff */
[----:B------:R-:W-:Y:S02]  /*96e0*/  @P0 IMAD.MOV.U32 R28, RZ, RZ, RZ ;  /* 0x000000ffff1c0224 */ /* 0x000fe400078e00ff */
[----:B------:R-:W-:Y:S01]  /*96f0*/  @P0 IMAD.MOV.U32 R29, RZ, RZ, R7 ;  /* 0x000000ffff1d0224 */ /* 0x000fe200078e0007 */
[----:B------:R-:W-:Y:S06]  /*9700*/  BRA `(.L_x_142) ;  /* 0x0000000000147947 */ /* 0x000fec0003800000 */
.L_x_144:
[----:B------:R-:W-:Y:S01]  /*9710*/  LOP3.LUT R29, R17, 0x80000, RZ, 0xfc, !PT ;  /* 0x00080000111d7812 */ /* 0x000fe200078efcff */
[----:B------:R-:W-:Y:S01]  /*9720*/  IMAD.MOV.U32 R28, RZ, RZ, R16 ;  /* 0x000000ffff1c7224 */ /* 0x000fe200078e0010 */
[----:B------:R-:W-:Y:S06]  /*9730*/  BRA `(.L_x_142) ;  /* 0x0000000000087947 */ /* 0x000fec0003800000 */
.L_x_143:
[----:B------:R-:W-:Y:S02]  /*9740*/  LOP3.LUT R29, R13, 0x80000, RZ, 0xfc, !PT ;  /* 0x000800000d1d7812 */ /* 0x000fe400078efcff */
[----:B------:R-:W-:-:S07]  /*9750*/  MOV R28, R12 ;  /* 0x0000000c001c7202 */ /* 0x000fce0000000f00 */
.L_x_142:
[----:B------:R-:W-:Y:S05]  /*9760*/  BSYNC.RECONVERGENT B2 ;  /* 0x0000000000027941 */ /* 0x000fea0003800200 */
.L_x_140:
[----:B------:R-:W-:Y:S02]  /*9770*/  IMAD.MOV.U32 R7, RZ, RZ, 0x0 ;  /* 0x00000000ff077424 */ /* 0x000fe400078e00ff */
[----:B------:R-:W-:Y:S02]  /*9780*/  IMAD.MOV.U32 R18, RZ, RZ, R28 ;  /* 0x000000ffff127224 */ /* 0x000fe400078e001c */
[----:B------:R-:W-:Y:S01]  /*9790*/  IMAD.MOV.U32 R19, RZ, RZ, R29 ;  /* 0x000000ffff137224 */ /* 0x000fe200078e001d */
[----:B------:R-:W-:Y:S06]  /*97a0*/  RET.REL.NODEC R6 `(_Z11processDataPdS_S_S_S_i) ;  /* 0xffffff6806147950 */ /* 0x000fec0003c3ffff */
        .weak           $__internal_1_$__cuda_sm20_dsqrt_rn_f64_mediumpath_v1
        .type           $__internal_1_$__cuda_sm20_dsqrt_rn_f64_mediumpath_v1,@function
        .size           $__internal_1_$__cuda_sm20_dsqrt_rn_f64_mediumpath_v1,(.L_x_167 - $__internal_1_$__cuda_sm20_dsqrt_rn_f64_mediumpath_v1)
$__internal_1_$__cuda_sm20_dsqrt_rn_f64_mediumpath_v1:
[----:B------:R-:W-:Y:S01]  /*97b0*/  ISETP.GE.U32.AND P0, PT, R6, -0x3400000, PT ;  /* 0xfcc000000600780c */ /* 0x000fe20003f06070 */
[----:B------:R-:W-:Y:S01]  /*97c0*/  BSSY.RECONVERGENT B3, `(.L_x_145) ;  /* 0x0000025000037945 */ /* 0x000fe20003800200 */
[----:B------:R-:W-:Y:S02]  /*97d0*/  IMAD.MOV.U32 R11, RZ, RZ, R3 ;  /* 0x000000ffff0b7224 */ /* 0x000fe400078e0003 */
[----:B------:R-:W-:-:S09]  /*97e0*/  IMAD.MOV.U32 R15, RZ, RZ, R17 ;  /* 0x000000ffff0f7224 */ /* 0x000fd200078e0011 */
[----:B------:R-:W-:Y:S05]  /*97f0*/  @!P0 BRA `(.L_x_146) ;  /* 0x0000000000208947 */ /* 0x000fea0003800000 */
[----:B------:R-:W-:-:S10]  /*9800*/  DFMA.RM R6, R14, R8, R12 ;  /* 0x000000080e06722b */ /* 0x000fd4000000400c */
[----:B------:R-:W-:-:S04]  /*9810*/  IADD3 R8, P0, PT, R6, 0x1, RZ ;  /* 0x0000000106087810 */ /* 0x000fc80007f1e0ff */
[----:B------:R-:W-:-:S06]  /*9820*/  IADD3.X R9, PT, PT, RZ, R7, RZ, P0, !PT ;  /* 0x00000007ff097210 */ /* 0x000fcc00007fe4ff */
[----:B------:R-:W-:-:S08]  /*9830*/  DFMA.RP R10, -R6, R8, R10 ;  /* 0x00000008060a722b */ /* 0x000fd0000000810a */
[----:B------:R-:W-:-:S06]  /*9840*/  DSETP.GT.AND P0, PT, R10, RZ, PT ;  /* 0x000000ff0a00722a */ /* 0x000fcc0003f04000 */
[----:B------:R-:W-:Y:S02]  /*9850*/  FSEL R6, R8, R6, P0 ;  /* 0x0000000608067208 */ /* 0x000fe40000000000 */
[----:B------:R-:W-:Y:S01]  /*9860*/  FSEL R7, R9, R7, P0 ;  /* 0x0000000709077208 */ /* 0x000fe20000000000 */
[----:B------:R-:W-:Y:S06]  /*9870*/  BRA `(.L_x_147) ;  /* 0x0000000000647947 */ /* 0x000fec0003800000 */
.L_x_146:
[----:B------:R-:W-:-:S14]  /*9880*/  DSETP.NE.AND P0, PT, R10, RZ, PT ;  /* 0x000000ff0a00722a */ /* 0x000fdc0003f05000 */
[----:B------:R-:W-:Y:S05]  /*9890*/  @!P0 BRA `(.L_x_148) ;  /* 0x0000000000588947 */ /* 0x000fea0003800000 */
[----:B------:R-:W-:-:S13]  /*98a0*/  ISETP.GE.AND P0, PT, R11, RZ, PT ;  /* 0x000000ff0b00720c */ /* 0x000fda0003f06270 */
[----:B------:R-:W-:Y:S02]  /*98b0*/  @!P0 IMAD.MOV.U32 R6, RZ, RZ, 0x0 ;  /* 0x00000000ff068424 */ /* 0x000fe400078e00ff */
[----:B------:R-:W-:Y:S01]  /*98c0*/  @!P0 IMAD.MOV.U32 R7, RZ, RZ, -0x80000 ;  /* 0xfff80000ff078424 */ /* 0x000fe200078e00ff */
[----:B------:R-:W-:Y:S06]  /*98d0*/  @!P0 BRA `(.L_x_147) ;  /* 0x00000000004c8947 */ /* 0x000fec0003800000 */
[----:B------:R-:W-:-:S13]  /*98e0*/  ISETP.GT.AND P0, PT, R11, 0x7fefffff, PT ;  /* 0x7fefffff0b00780c */ /* 0x000fda0003f04270 */
[----:B------:R-:W-:Y:S05]  /*98f0*/  @P0 BRA `(.L_x_148) ;  /* 0x0000000000400947 */ /* 0x000fea0003800000 */
[----:B------:R-:W-:Y:S01]  /*9900*/  DMUL R10, R10, 8.11296384146066816958e+31 ;  /* 0x469000000a0a7828 */ /* 0x000fe20000000000 */
[----:B------:R-:W-:Y:S02]  /*9910*/  IMAD.MOV.U32 R6, RZ, RZ, RZ ;  /* 0x000000ffff067224 */ /* 0x000fe400078e00ff */
[----:B------:R-:W-:Y:S02]  /*9920*/  IMAD.MOV.U32 R12, RZ, RZ, 0x0 ;  /* 0x00000000ff0c7424 */ /* 0x000fe400078e00ff */
[----:B------:R-:W-:Y:S01]  /*9930*/  IMAD.MOV.U32 R13, RZ, RZ, 0x3fd80000 ;  /* 0x3fd80000ff0d7424 */ /* 0x000fe200078e00ff */
[----:B------:R-:W0:Y:S02]  /*9940*/  MUFU.RSQ64H R7, R11 ;  /* 0x0000000b00077308 */ /* 0x000e240000001c00 */
[----:B0-----:R-:W-:-:S08]  /*9950*/  DMUL R8, R6, R6 ;  /* 0x0000000606087228 */ /* 0x001fd00000000000 */
[----:B------:R-:W-:-:S08]  /*9960*/  DFMA R8, R10, -R8, 1 ;  /* 0x3ff000000a08742b */ /* 0x000fd00000000808 */
[----:B------:R-:W-:Y:S02]  /*9970*/  DFMA R12, R8, R12, 0.5 ;  /* 0x3fe00000080c742b */ /* 0x000fe4000000000c */
[----:B------:R-:W-:-:S08]  /*9980*/  DMUL R8, R6, R8 ;  /* 0x0000000806087228 */ /* 0x000fd00000000000 */
[----:B------:R-:W-:-:S08]  /*9990*/  DFMA R8, R12, R8, R6 ;  /* 0x000000080c08722b */ /* 0x000fd00000000006 */
[----:B------:R-:W-:Y:S02]  /*99a0*/  DMUL R6, R10, R8 ;  /* 0x000000080a067228 */ /* 0x000fe40000000000 */
[----:B------:R-:W-:-:S06]  /*99b0*/  IADD3 R9, PT, PT, R9, -0x100000, RZ ;  /* 0xfff0000009097810 */ /* 0x000fcc0007ffe0ff */
[----:B------:R-:W-:-:S08]  /*99c0*/  DFMA R12, R6, -R6, R10 ;  /* 0x80000006060c722b */ /* 0x000fd0000000000a */
[----:B------:R-:W-:-:S10]  /*99d0*/  DFMA R6, R8, R12, R6 ;  /* 0x0000000c0806722b */ /* 0x000fd40000000006 */
[----:B------:R-:W-:Y:S01]  /*99e0*/  VIADD R7, R7, 0xfcb00000 ;  /* 0xfcb0000007077836 */ /* 0x000fe20000000000 */
[----:B------:R-:W-:Y:S06]  /*99f0*/  BRA `(.L_x_147) ;  /* 0x0000000000047947 */ /* 0x000fec0003800000 */
.L_x_148:
[----:B------:R-:W-:-:S11]  /*9a00*/  DADD R6, R10, R10 ;  /* 0x000000000a067229 */ /* 0x000fd6000000000a */
.L_x_147:
[----:B------:R-:W-:Y:S05]  /*9a10*/  BSYNC.RECONVERGENT B3 ;  /* 0x0000000000037941 */ /* 0x000fea0003800200 */
.L_x_145:
[----:B------:R-:W-:Y:S02]  /*9a20*/  IMAD.MOV.U32 R3, RZ, RZ, 0x0 ;  /* 0x00000000ff037424 */ /* 0x000fe400078e00ff */
[----:B------:R-:W-:Y:S02]  /*9a30*/  IMAD.MOV.U32 R10, RZ, RZ, R6 ;  /* 0x000000ffff0a7224 */ /* 0x000fe400078e0006 */
[----:B------:R-:W-:Y:S01]  /*9a40*/  IMAD.MOV.U32 R11, RZ, RZ, R7 ;  /* 0x000000ffff0b7224 */ /* 0x000fe200078e0007 */
[----:B------:R-:W-:Y:S06]  /*9a50*/  RET.REL.NODEC R2 `(_Z11processDataPdS_S_S_S_i) ;  /* 0xffffff6402687950 */ /* 0x000fec0003c3ffff */
.L_x_149:
[----:B------:R-:W-:-:S00]  /*9a60*/  BRA `(.L_x_149) ;  /* 0xfffffffc00fc7947 */ /* 0x000fc0000383ffff */
[----:B------:R-:W-:-:S00]  /*9a70*/  NOP ;  /* 0x0000000000007918 */ /* 0x000fc00000000000 */
        /* <DEDUP_REMOVED lines=8> */
.L_x_167:


//--------------------- .nv.shared.reserved.0     --------------------------
	.section	.nv.shared.reserved.0,"aw",@nobits
	.weak		__nv_reservedSMEM_offset_0_alias
	.size		__nv_reservedSMEM_offset_0_alias, 0, 64
	.other		__nv_reservedSMEM_offset_0_alias,@"STO_CUDA_RESERVED_SHARED STV_DEFAULT"
__nv_reservedSMEM_offset_0_alias:
	.zero		0
	.zero		64


//--------------------- .nv.constant0._Z11processDataPdS_S_S_S_i --------------------------
	.section	.nv.constant0._Z11processDataPdS_S_S_S_i,"a",@progbits
	.sectionflags	@""
	.align	4
.nv.constant0._Z11processDataPdS_S_S_S_i:
	.zero		940


//--------------------- SYMBOLS --------------------------

	.type		.nv.reservedSmem.offset0,@object
	.size		.nv.reservedSmem.offset0,0x4
